	.target	sm_90a

	.elftype	@"ET_EXEC"


//--------------------- .note.nv.tkinfo           --------------------------
	.section	.note.nv.tkinfo,"",@"SHT_NOTE"
	.sectionflags	@"SHF_NOTE_NV_TKINFO"
	.tkinfo
        /*0018*/ 	.word	0x00000002
        /*0030*/ 	.string	""
        /*0030*/ 	.string	"ptxas"
        /*0030*/ 	.string	"Cuda compilation tools, release 13.0, V13.0.88"
        /*0030*/ 	.string	"Build cuda_13.0.r13.0/compiler.36424714_0"
        /*0030*/ 	.string	"-v  -suppress-debug-info  -lineinfo  -arch sm_90a "



//--------------------- .note.nv.cuinfo           --------------------------
	.section	.note.nv.cuinfo,"",@"SHT_NOTE"
	.sectionflags	@"SHF_NOTE_NV_CUINFO"
        /*0018*/ 	.short	0x0002
        /*001a*/ 	.short	0x005a
        /*001c*/ 	.short	0x0082
	.zero		2


//--------------------- .nv.info                  --------------------------
	.section	.nv.info,"",@"SHT_CUDA_INFO"
	.align	4


	//----- nvinfo : EIATTR_REGCOUNT
	.align		4
        /*0000*/ 	.byte	0x04, 0x2f
        /*0002*/ 	.short	(.L_1 - .L_0)
	.align		4
.L_0:
        /*0004*/ 	.word	index@(matmul_kernel)
        /*0008*/ 	.word	0x000000ff


	//----- nvinfo : EIATTR_FRAME_SIZE
	.align		4
.L_1:
        /*000c*/ 	.byte	0x04, 0x11
        /*000e*/ 	.short	(.L_3 - .L_2)
	.align		4
.L_2:
        /*0010*/ 	.word	index@(matmul_kernel)
        /*0014*/ 	.word	0x00000008


	//----- nvinfo : EIATTR_MIN_STACK_SIZE
	.align		4
.L_3:
        /*0018*/ 	.byte	0x04, 0x12
        /*001a*/ 	.short	(.L_5 - .L_4)
	.align		4
.L_4:
        /*001c*/ 	.word	index@(matmul_kernel)
        /*0020*/ 	.word	0x00000008
.L_5:


//--------------------- .nv.compat                --------------------------
	.section	.nv.compat,"",@"SHT_CUDA_COMPAT_INFO"
	.align	4
        /*0000*/ 	.byte	0x02, 0x09, 0x01, 0x00, 0x02, 0x02, 0x04, 0x00, 0x02, 0x05, 0x05, 0x00, 0x03, 0x07, 0x01, 0x01
        /*0010*/ 	.byte	0x02, 0x03, 0x00, 0x00, 0x02, 0x06, 0x01, 0x00, 0x04, 0x0b, 0x08, 0x00, 0x00, 0x00, 0x00, 0x00
        /*0020*/ 	.byte	0x00, 0x00, 0x00, 0x00


//--------------------- .nv.info.matmul_kernel    --------------------------
	.section	.nv.info.matmul_kernel,"",@"SHT_CUDA_INFO"
	.sectionflags	@""
	.align	4


	//----- nvinfo : EIATTR_CUDA_API_VERSION
	.align		4
        /*0000*/ 	.byte	0x04, 0x37
        /*0002*/ 	.short	(.L_7 - .L_6)
.L_6:
        /*0004*/ 	.word	0x00000082


	//----- nvinfo : EIATTR_KPARAM_INFO
	.align		4
.L_7:
        /*0008*/ 	.byte	0x04, 0x17
        /*000a*/ 	.short	(.L_9 - .L_8)
.L_8:
        /*000c*/ 	.word	0x00000000
        /*0010*/ 	.short	0x000d
        /*0012*/ 	.short	0x0048
        /*0014*/ 	.byte	0x00, 0xf4, 0x21, 0x00


	//----- nvinfo : EIATTR_KPARAM_INFO
	.align		4
.L_9:
        /*0018*/ 	.byte	0x04, 0x17
        /*001a*/ 	.short	(.L_11 - .L_10)
.L_10:
        /*001c*/ 	.word	0x00000000
        /*0020*/ 	.short	0x000c
        /*0022*/ 	.short	0x0040
        /*0024*/ 	.byte	0x00, 0xf4, 0x21, 0x00


	//----- nvinfo : EIATTR_KPARAM_INFO
	.align		4
.L_11:
        /*0028*/ 	.byte	0x04, 0x17
        /*002a*/ 	.short	(.L_13 - .L_12)
.L_12:
        /*002c*/ 	.word	0x00000000
        /*0030*/ 	.short	0x000b
        /*0032*/ 	.short	0x0038
        /*0034*/ 	.byte	0x00, 0xf0, 0x11, 0x00


	//----- nvinfo : EIATTR_KPARAM_INFO
	.align		4
.L_13:
        /*0038*/ 	.byte	0x04, 0x17
        /*003a*/ 	.short	(.L_15 - .L_14)
.L_14:
        /*003c*/ 	.word	0x00000000
        /*0040*/ 	.short	0x000a
        /*0042*/ 	.short	0x0034
        /*0044*/ 	.byte	0x00, 0xf0, 0x11, 0x00


	//----- nvinfo : EIATTR_KPARAM_INFO
	.align		4
.L_15:
        /*0048*/ 	.byte	0x04, 0x17
        /*004a*/ 	.short	(.L_17 - .L_16)
.L_16:
        /*004c*/ 	.word	0x00000000
        /*0050*/ 	.short	0x0009
        /*0052*/ 	.short	0x0030
        /*0054*/ 	.byte	0x00, 0xf0, 0x11, 0x00


	//----- nvinfo : EIATTR_KPARAM_INFO
	.align		4
.L_17:
        /*0058*/ 	.byte	0x04, 0x17
        /*005a*/ 	.short	(.L_19 - .L_18)
.L_18:
        /*005c*/ 	.word	0x00000000
        /*0060*/ 	.short	0x0008
        /*0062*/ 	.short	0x002c
        /*0064*/ 	.byte	0x00, 0xf0, 0x11, 0x00


	//----- nvinfo : EIATTR_KPARAM_INFO
	.align		4
.L_19:
        /*0068*/ 	.byte	0x04, 0x17
        /*006a*/ 	.short	(.L_21 - .L_20)
.L_20:
        /*006c*/ 	.word	0x00000000
        /*0070*/ 	.short	0x0007
        /*0072*/ 	.short	0x0028
        /*0074*/ 	.byte	0x00, 0xf0, 0x11, 0x00


	//----- nvinfo : EIATTR_KPARAM_INFO
	.align		4
.L_21:
        /*0078*/ 	.byte	0x04, 0x17
        /*007a*/ 	.short	(.L_23 - .L_22)
.L_22:
        /*007c*/ 	.word	0x00000000
        /*0080*/ 	.short	0x0006
        /*0082*/ 	.short	0x0024
        /*0084*/ 	.byte	0x00, 0xf0, 0x11, 0x00


	//----- nvinfo : EIATTR_KPARAM_INFO
	.align		4
.L_23:
        /*0088*/ 	.byte	0x04, 0x17
        /*008a*/ 	.short	(.L_25 - .L_24)
.L_24:
        /*008c*/ 	.word	0x00000000
        /*0090*/ 	.short	0x0005
        /*0092*/ 	.short	0x0020
        /*0094*/ 	.byte	0x00, 0xf0, 0x11, 0x00


	//----- nvinfo : EIATTR_KPARAM_INFO
	.align		4
.L_25:
        /*0098*/ 	.byte	0x04, 0x17
        /*009a*/ 	.short	(.L_27 - .L_26)
.L_26:
        /*009c*/ 	.word	0x00000000
        /*00a0*/ 	.short	0x0004
        /*00a2*/ 	.short	0x001c
        /*00a4*/ 	.byte	0x00, 0xf0, 0x11, 0x00


	//----- nvinfo : EIATTR_KPARAM_INFO
	.align		4
.L_27:
        /*00a8*/ 	.byte	0x04, 0x17
        /*00aa*/ 	.short	(.L_29 - .L_28)
.L_28:
        /*00ac*/ 	.word	0x00000000
        /*00b0*/ 	.short	0x0003
        /*00b2*/ 	.short	0x0018
        /*00b4*/ 	.byte	0x00, 0xf0, 0x11, 0x00


	//----- nvinfo : EIATTR_KPARAM_INFO
	.align		4
.L_29:
        /*00b8*/ 	.byte	0x04, 0x17
        /*00ba*/ 	.short	(.L_31 - .L_30)
.L_30:
        /*00bc*/ 	.word	0x00000000
        /*00c0*/ 	.short	0x0002
        /*00c2*/ 	.short	0x0010
        /*00c4*/ 	.byte	0x00, 0xf4, 0x21, 0x00


	//----- nvinfo : EIATTR_KPARAM_INFO
	.align		4
.L_31:
        /*00c8*/ 	.byte	0x04, 0x17
        /*00ca*/ 	.short	(.L_33 - .L_32)
.L_32:
        /*00cc*/ 	.word	0x00000000
        /*00d0*/ 	.short	0x0001
        /*00d2*/ 	.short	0x0008
        /*00d4*/ 	.byte	0x00, 0xf4, 0x21, 0x00


	//----- nvinfo : EIATTR_KPARAM_INFO
	.align		4
.L_33:
        /*00d8*/ 	.byte	0x04, 0x17
        /*00da*/ 	.short	(.L_35 - .L_34)
.L_34:
        /*00dc*/ 	.word	0x00000000
        /*00e0*/ 	.short	0x0000
        /*00e2*/ 	.short	0x0000
        /*00e4*/ 	.byte	0x00, 0xf4, 0x21, 0x00


	//----- nvinfo : EIATTR_SPARSE_MMA_MASK
	.align		4
.L_35:
        /*00e8*/ 	.byte	0x03, 0x50
        /*00ea*/ 	.short	0x0000


	//----- nvinfo : EIATTR_MAXREG_COUNT
	.align		4
        /*00ec*/ 	.byte	0x03, 0x1b
        /*00ee*/ 	.short	0x00ff


	//----- nvinfo : EIATTR_NUM_BARRIERS
	.align		4
        /*00f0*/ 	.byte	0x02, 0x4c
        /*00f2*/ 	.byte	0x01
	.zero		1


	//----- nvinfo : EIATTR_ANNOTATIONS
	.align		4
        /*00f4*/ 	.byte	0x04, 0x55
        /*00f6*/ 	.short	(.L_37 - .L_36)


	//   ....[0]....
.L_36:
        /*00f8*/ 	.word	0x00000001
        /*00fc*/ 	.byte	0xc0, 0x05, 0x00, 0x00, 0x01, 0x00, 0x00, 0x00, 0xe0, 0xa0, 0x00, 0x00


	//----- nvinfo : EIATTR_MERCURY_ISA_VERSION
	.align		4
.L_37:
        /*0108*/ 	.byte	0x03, 0x5f
        /*010a*/ 	.short	0x0101


	//----- nvinfo : EIATTR_EXIT_INSTR_OFFSETS
	.align		4
        /*010c*/ 	.byte	0x04, 0x1c
        /*010e*/ 	.short	(.L_39 - .L_38)


	//   ....[0]....
.L_38:
        /*0110*/ 	.word	0x0000af10


	//   ....[1]....
        /*0114*/ 	.word	0x0000af40


	//----- nvinfo : EIATTR_REQNTID
	.align		4
.L_39:
        /*0118*/ 	.byte	0x04, 0x10
        /*011a*/ 	.short	(.L_41 - .L_40)
.L_40:
        /*011c*/ 	.word	0x00000080
        /*0120*/ 	.word	0x00000001
        /*0124*/ 	.word	0x00000001


	//----- nvinfo : EIATTR_CBANK_PARAM_SIZE
	.align		4
.L_41:
        /*0128*/ 	.byte	0x03, 0x19
        /*012a*/ 	.short	0x0050


	//----- nvinfo : EIATTR_PARAM_CBANK
	.align		4
        /*012c*/ 	.byte	0x04, 0x0a
        /*012e*/ 	.short	(.L_43 - .L_42)
	.align		4
.L_42:
        /*0130*/ 	.word	index@(.nv.constant0.matmul_kernel)
        /*0134*/ 	.short	0x0210
        /*0136*/ 	.short	0x0050


	//----- nvinfo : EIATTR_SW_WAR
	.align		4
.L_43:
        /*0138*/ 	.byte	0x04, 0x36
        /*013a*/ 	.short	(.L_45 - .L_44)
.L_44:
        /*013c*/ 	.word	0x00000008
.L_45:


//--------------------- .nv.callgraph             --------------------------
	.section	.nv.callgraph,"",@"SHT_CUDA_CALLGRAPH"
	.align	4
	.sectionentsize	8
	.align		4
        /*0000*/ 	.word	0x00000000
	.align		4
        /*0004*/ 	.word	0xffffffff
	.align		4
        /*0008*/ 	.word	0x00000000
	.align		4
        /*000c*/ 	.word	0xfffffffe
	.align		4
        /*0010*/ 	.word	0x00000000
	.align		4
        /*0014*/ 	.word	0xfffffffd
	.align		4
        /*0018*/ 	.word	0x00000000
	.align		4
        /*001c*/ 	.word	0xfffffffc


//--------------------- .text.matmul_kernel       --------------------------
	.section	.text.matmul_kernel,"ax",@progbits
	.align	128
        .global         matmul_kernel
        .type           matmul_kernel,@function
        .size           matmul_kernel,(.L_x_3 - matmul_kernel)
        .other          matmul_kernel,@"STO_CUDA_ENTRY STV_DEFAULT"
matmul_kernel:
.text.matmul_kernel:
[----:B------:R-:W0:Y:S08]  /*0000*/  LDC R1, c[0x0][0x28] ;  /* 0x00000a00ff017b82 */ /* 0x000e300000000800 */
[----:B------:R-:W1:Y:S01]  /*0010*/  LDC.64 R44, c[0x0][0x228] ;  /* 0x00008a00ff2c7b82 */ /* 0x000e620000000a00 */
[----:B------:R-:W2:Y:S01]  /*0020*/  S2R R5, SR_CTAID.X ;  /* 0x0000000000057919 */ /* 0x000ea20000002500 */
[----:B0-----:R-:W-:Y:S01]  /*0030*/  VIADD R1, R1, 0xfffffff8 ;  /* 0xfffffff801017836 */ /* 0x001fe20000000000 */
[----:B------:R-:W-:Y:S01]  /*0040*/  UMOV UR4, 0x400 ;  /* 0x0000040000047882 */ /* 0x000fe20000000000 */
[----:B------:R-:W-:Y:S01]  /*0050*/  ULDC.64 UR14, c[0x0][0x208] ;  /* 0x00008200000e7ab9 */ /* 0x000fe20000000a00 */
[----:B------:R-:W0:Y:S01]  /*0060*/  S2R R12, SR_TID.X ;  /* 0x00000000000c7919 */ /* 0x000e220000002100 */
[----:B------:R-:W-:-:S02]  /*0070*/  CS2R R24, SRZ ;  /* 0x0000000000187805 */ /* 0x000fc4000001ff00 */
[----:B------:R-:W-:Y:S01]  /*0080*/  CS2R R26, SRZ ;  /* 0x00000000001a7805 */ /* 0x000fe2000001ff00 */
[----:B------:R-:W3:Y:S01]  /*0090*/  LDC R246, c[0x0][0x230] ;  /* 0x00008c00fff67b82 */ /* 0x000ee20000000800 */
[----:B------:R-:W-:Y:S02]  /*00a0*/  CS2R R32, SRZ ;  /* 0x0000000000207805 */ /* 0x000fe4000001ff00 */
[----:B------:R-:W-:Y:S02]  /*00b0*/  CS2R R34, SRZ ;  /* 0x0000000000227805 */ /* 0x000fe4000001ff00 */
[----:B------:R-:W-:Y:S02]  /*00c0*/  CS2R R40, SRZ ;  /* 0x0000000000287805 */ /* 0x000fe4000001ff00 */
[----:B------:R-:W-:Y:S02]  /*00d0*/  CS2R R42, SRZ ;  /* 0x00000000002a7805 */ /* 0x000fe4000001ff00 */
[----:B------:R-:W-:-:S02]  /*00e0*/  CS2R R48, SRZ ;  /* 0x0000000000307805 */ /* 0x000fc4000001ff00 */
[----:B------:R-:W-:Y:S01]  /*00f0*/  CS2R R50, SRZ ;  /* 0x0000000000327805 */ /* 0x000fe2000001ff00 */
[----:B------:R-:W4:Y:S01]  /*0100*/  S2UR UR12, SR_CgaCtaId ;  /* 0x00000000000c79c3 */ /* 0x000f220000008800 */
[----:B-1----:R-:W-:-:S05]  /*0110*/  VIADD R0, R45, 0x3f ;  /* 0x0000003f2d007836 */ /* 0x002fca0000000000 */
[----:B------:R-:W-:Y:S01]  /*0120*/  SHF.R.S32.HI R3, RZ, 0x1f, R0 ;  /* 0x0000001fff037819 */ /* 0x000fe20000011400 */
[----:B---3--:R-:W-:-:S03]  /*0130*/  VIADD R246, R246, 0x7f ;  /* 0x0000007ff6f67836 */ /* 0x008fc60000000000 */
[----:B------:R-:W-:Y:S02]  /*0140*/  LEA.HI R3, R3, R0, RZ, 0x6 ;  /* 0x0000000003037211 */ /* 0x000fe400078f30ff */
[----:B--2---:R-:W-:Y:S02]  /*0150*/  IABS R8, R5 ;  /* 0x0000000500087213 */ /* 0x004fe40000000000 */
[----:B------:R-:W-:Y:S02]  /*0160*/  SHF.R.S32.HI R3, RZ, 0x6, R3 ;  /* 0x00000006ff037819 */ /* 0x000fe40000011403 */
[----:B0-----:R-:W-:Y:S01]  /*0170*/  LOP3.LUT R147, R12, 0x7f, RZ, 0xc0, !PT ;  /* 0x0000007f0c937812 */ /* 0x001fe200078ec0ff */
[----:B----4-:R-:W-:Y:S02]  /*0180*/  ULEA UR12, UR12, UR4, 0x18 ;  /* 0x000000040c0c7291 */ /* 0x010fe4000f8ec03f */
[----:B------:R-:W-:-:S05]  /*0190*/  IMAD.SHL.U32 R4, R3, 0x8, RZ ;  /* 0x0000000803047824 */ /* 0x000fca00078e00ff */
[-C--:B------:R-:W-:Y:S02]  /*01a0*/  IABS R7, R4.reuse ;  /* 0x0000000400077213 */ /* 0x080fe40000000000 */
[----:B------:R-:W-:Y:S02]  /*01b0*/  IABS R10, R4 ;  /* 0x00000004000a7213 */ /* 0x000fe40000000000 */
[----:B------:R-:W0:Y:S08]  /*01c0*/  I2F.RP R0, R7 ;  /* 0x0000000700007306 */ /* 0x000e300000209400 */
[----:B0-----:R-:W0:Y:S02]  /*01d0*/  MUFU.RCP R0, R0 ;  /* 0x0000000000007308 */ /* 0x001e240000001000 */
[----:B0-----:R-:W-:-:S02]  /*01e0*/  VIADD R2, R0, 0xffffffe ;  /* 0x0ffffffe00027836 */ /* 0x001fc40000000000 */
[----:B------:R-:W-:-:S04]  /*01f0*/  IMAD.MOV R0, RZ, RZ, -R10 ;  /* 0x000000ffff007224 */ /* 0x000fc800078e0a0a */
[----:B------:R0:W1:Y:S02]  /*0200*/  F2I.FTZ.U32.TRUNC.NTZ R3, R2 ;  /* 0x0000000200037305 */ /* 0x000064000021f000 */
[----:B0-----:R-:W-:Y:S02]  /*0210*/  IMAD.MOV.U32 R2, RZ, RZ, RZ ;  /* 0x000000ffff027224 */ /* 0x001fe400078e00ff */
[----:B-1----:R-:W-:-:S04]  /*0220*/  IMAD.MOV R6, RZ, RZ, -R3 ;  /* 0x000000ffff067224 */ /* 0x002fc800078e0a03 */
[----:B------:R-:W-:Y:S02]  /*0230*/  IMAD R9, R6, R7, RZ ;  /* 0x0000000706097224 */ /* 0x000fe400078e02ff */
[----:B------:R-:W-:Y:S02]  /*0240*/  IMAD.MOV.U32 R6, RZ, RZ, R8 ;  /* 0x000000ffff067224 */ /* 0x000fe400078e0008 */
[----:B------:R-:W-:-:S06]  /*0250*/  IMAD.HI.U32 R3, R3, R9, R2 ;  /* 0x0000000903037227 */ /* 0x000fcc00078e0002 */
[----:B------:R-:W-:-:S04]  /*0260*/  IMAD.HI.U32 R3, R3, R6, RZ ;  /* 0x0000000603037227 */ /* 0x000fc800078e00ff */
[----:B------:R-:W-:-:S05]  /*0270*/  IMAD R0, R3, R0, R6 ;  /* 0x0000000003007224 */ /* 0x000fca00078e0206 */
[----:B------:R-:W-:-:S13]  /*0280*/  ISETP.GT.U32.AND P1, PT, R7, R0, PT ;  /* 0x000000000700720c */ /* 0x000fda0003f24070 */
[----:B------:R-:W-:Y:S02]  /*0290*/  @!P1 IMAD.IADD R0, R0, 0x1, -R7 ;  /* 0x0000000100009824 */ /* 0x000fe400078e0a07 */
[----:B------:R-:W-:Y:S01]  /*02a0*/  @!P1 VIADD R3, R3, 0x1 ;  /* 0x0000000103039836 */ /* 0x000fe20000000000 */
[----:B------:R-:W-:Y:S02]  /*02b0*/  ISETP.NE.AND P1, PT, R4, RZ, PT ;  /* 0x000000ff0400720c */ /* 0x000fe40003f25270 */
[----:B------:R-:W-:Y:S02]  /*02c0*/  ISETP.GE.U32.AND P0, PT, R0, R7, PT ;  /* 0x000000070000720c */ /* 0x000fe40003f06070 */
[----:B------:R-:W-:-:S04]  /*02d0*/  LOP3.LUT R0, R5, R4, RZ, 0x3c, !PT ;  /* 0x0000000405007212 */ /* 0x000fc800078e3cff */
[----:B------:R-:W-:Y:S01]  /*02e0*/  ISETP.GE.AND P2, PT, R0, RZ, PT ;  /* 0x000000ff0000720c */ /* 0x000fe20003f46270 */
[----:B------:R-:W-:-:S06]  /*02f0*/  VIADD R0, R44, 0x3f ;  /* 0x0000003f2c007836 */ /* 0x000fcc0000000000 */
[----:B------:R-:W-:-:S04]  /*0300*/  @P0 VIADD R3, R3, 0x1 ;  /* 0x0000000103030836 */ /* 0x000fc80000000000 */
[----:B------:R-:W-:Y:S01]  /*0310*/  IMAD.MOV.U32 R2, RZ, RZ, R3 ;  /* 0x000000ffff027224 */ /* 0x000fe200078e0003 */
[----:B------:R-:W-:-:S03]  /*0320*/  SHF.R.S32.HI R3, RZ, 0x1f, R0 ;  /* 0x0000001fff037819 */ /* 0x000fc60000011400 */
[----:B------:R-:W-:Y:S01]  /*0330*/  @!P2 IMAD.MOV R2, RZ, RZ, -R2 ;  /* 0x000000ffff02a224 */ /* 0x000fe200078e0a02 */
[----:B------:R-:W-:Y:S02]  /*0340*/  @!P1 LOP3.LUT R2, RZ, R4, RZ, 0x33, !PT ;  /* 0x00000004ff029212 */ /* 0x000fe400078e33ff */
[----:B------:R-:W-:-:S03]  /*0350*/  LEA.HI R3, R3, R0, RZ, 0x6 ;  /* 0x0000000003037211 */ /* 0x000fc600078f30ff */
[C---:B------:R-:W-:Y:S01]  /*0360*/  IMAD.SHL.U32 R6, R2.reuse, 0x8, RZ ;  /* 0x0000000802067824 */ /* 0x040fe200078e00ff */
[----:B------:R-:W-:-:S04]  /*0370*/  IADD3 R2, -R2, RZ, RZ ;  /* 0x000000ff02027210 */ /* 0x000fc80007ffe1ff */
[----:B------:R-:W-:Y:S01]  /*0380*/  LEA.HI.SX32 R3, R3, -R6, 0x1a ;  /* 0x8000000603037211 */ /* 0x000fe200078fd2ff */
[----:B------:R-:W-:-:S03]  /*0390*/  IMAD R4, R4, R2, R5 ;  /* 0x0000000204047224 */ /* 0x000fc600078e0205 */
[----:B------:R-:W-:Y:S02]  /*03a0*/  VIMNMX R11, R3, 0x8, PT ;  /* 0x00000008030b7848 */ /* 0x000fe40003fe0100 */
[----:B------:R-:W-:Y:S02]  /*03b0*/  IABS R9, R4 ;  /* 0x0000000400097213 */ /* 0x000fe40000000000 */
[----:B------:R-:W-:-:S04]  /*03c0*/  IABS R7, R11 ;  /* 0x0000000b00077213 */ /* 0x000fc80000000000 */
[----:B------:R-:W0:Y:S08]  /*03d0*/  I2F.RP R0, R7 ;  /* 0x0000000700007306 */ /* 0x000e300000209400 */
[----:B0-----:R-:W0:Y:S02]  /*03e0*/  MUFU.RCP R0, R0 ;  /* 0x0000000000007308 */ /* 0x001e240000001000 */
[----:B0-----:R-:W-:-:S06]  /*03f0*/  VIADD R3, R0, 0xffffffe ;  /* 0x0ffffffe00037836 */ /* 0x001fcc0000000000 */
[----:B------:R-:W0:Y:S02]  /*0400*/  F2I.FTZ.U32.TRUNC.NTZ R3, R3 ;  /* 0x0000000300037305 */ /* 0x000e24000021f000 */
[----:B0-----:R-:W-:-:S04]  /*0410*/  IMAD.MOV R8, RZ, RZ, -R3 ;  /* 0x000000ffff087224 */ /* 0x001fc800078e0a03 */
[----:B------:R-:W-:Y:S01]  /*0420*/  IMAD.MOV.U32 R2, RZ, RZ, R8 ;  /* 0x000000ffff027224 */ /* 0x000fe200078e0008 */
[----:B------:R-:W-:-:S03]  /*0430*/  IABS R8, R11 ;  /* 0x0000000b00087213 */ /* 0x000fc60000000000 */
[----:B------:R-:W-:Y:S02]  /*0440*/  IMAD R5, R2, R7, RZ ;  /* 0x0000000702057224 */ /* 0x000fe400078e02ff */
[----:B------:R-:W-:Y:S02]  /*0450*/  IMAD.MOV.U32 R2, RZ, RZ, RZ ;  /* 0x000000ffff027224 */ /* 0x000fe400078e00ff */
[----:B------:R-:W-:Y:S02]  /*0460*/  IMAD.MOV R0, RZ, RZ, -R8 ;  /* 0x000000ffff007224 */ /* 0x000fe400078e0a08 */
[----:B------:R-:W-:Y:S01]  /*0470*/  IMAD.HI.U32 R2, R3, R5, R2 ;  /* 0x0000000503027227 */ /* 0x000fe200078e0002 */
[----:B------:R-:W-:-:S05]  /*0480*/  LOP3.LUT R3, R12, 0x3f, RZ, 0xc0, !PT ;  /* 0x0000003f0c037812 */ /* 0x000fca00078ec0ff */
        /* <DEDUP_REMOVED lines=8> */
[----:B------:R-:W-:-:S07]  /*0510*/  ISETP.GE.AND P2, PT, R0, RZ, PT ;  /* 0x000000ff0000720c */ /* 0x000fce0003f46270 */
[----:B------:R-:W-:Y:S01]  /*0520*/  @P0 VIADD R2, R2, 0x1 ;  /* 0x0000000102020836 */ /* 0x000fe20000000000 */
[----:B------:R-:W-:-:S05]  /*0530*/  ISETP.GE.AND P0, PT, R246, 0x80, PT ;  /* 0x00000080f600780c */ /* 0x000fca0003f06270 */
[----:B------:R-:W-:Y:S01]  /*0540*/  @!P2 IMAD.MOV R2, RZ, RZ, -R2 ;  /* 0x000000ffff02a224 */ /* 0x000fe200078e0a02 */
[----:B------:R-:W-:-:S05]  /*0550*/  @!P1 LOP3.LUT R2, RZ, R11, RZ, 0x33, !PT ;  /* 0x0000000bff029212 */ /* 0x000fca00078e33ff */
[----:B------:R-:W-:Y:S02]  /*0560*/  IMAD.MOV R0, RZ, RZ, -R2 ;  /* 0x000000ffff007224 */ /* 0x000fe400078e0a02 */
[----:B------:R-:W-:Y:S02]  /*0570*/  IMAD.SHL.U32 R2, R2, 0x40, RZ ;  /* 0x0000004002027824 */ /* 0x000fe400078e00ff */
[----:B------:R-:W-:-:S04]  /*0580*/  IMAD R0, R11, R0, R4 ;  /* 0x000000000b007224 */ /* 0x000fc800078e0204 */
[----:B------:R-:W-:-:S04]  /*0590*/  IMAD.IADD R0, R6, 0x1, R0 ;  /* 0x0000000106007824 */ /* 0x000fc800078e0200 */
[----:B------:R-:W-:Y:S01]  /*05a0*/  IMAD R13, R0, 0x40, R3 ;  /* 0x00000040000d7824 */ /* 0x000fe200078e0203 */
[----:B------:R-:W-:-:S04]  /*05b0*/  SHF.R.U32.HI R0, RZ, 0x6, R12 ;  /* 0x00000006ff007819 */ /* 0x000fc8000001160c */
[----:B------:R0:W-:Y:S01]  /*05c0*/  STL [R1], R13 ;  /* 0x0000000d01007387 */ /* 0x0001e20000100800 */
[----:B------:R-:W-:Y:S01]  /*05d0*/  SGXT.U32 R0, R0, 0x1 ;  /* 0x000000010000781a */ /* 0x000fe20000000000 */
[----:B------:R-:W-:Y:S06]  /*05e0*/  @!P0 BRA `(.L_x_0) ;  /* 0x0000009800808947 */ /* 0x000fec0003800000 */
[----:B------:R-:W-:Y:S01]  /*05f0*/  IABS R10, R44 ;  /* 0x0000002c000a7213 */ /* 0x000fe20000000000 */
[C---:B------:R-:W-:Y:S01]  /*0600*/  VIADD R12, R2.reuse, 0x3e ;  /* 0x0000003e020c7836 */ /* 0x040fe20000000000 */
[----:B------:R-:W-:Y:S01]  /*0610*/  IABS R4, R45 ;  /* 0x0000002d00047213 */ /* 0x000fe20000000000 */
[C---:B------:R-:W-:Y:S01]  /*0620*/  VIADD R14, R2.reuse, 0x3b ;  /* 0x0000003b020e7836 */ /* 0x040fe20000000000 */
[----:B------:R-:W1:Y:S01]  /*0630*/  I2F.RP R3, R10 ;  /* 0x0000000a00037306 */ /* 0x000e620000209400 */
[----:B------:R-:W-:Y:S01]  /*0640*/  ISETP.GE.AND P2, PT, R13, RZ, PT ;  /* 0x000000ff0d00720c */ /* 0x000fe20003f46270 */
[----:B------:R-:W-:Y:S01]  /*0650*/  VIADD R18, R2, 0x39 ;  /* 0x0000003902127836 */ /* 0x000fe20000000000 */
[----:B------:R-:W-:Y:S01]  /*0660*/  ISETP.NE.AND P3, PT, R44, RZ, PT ;  /* 0x000000ff2c00720c */ /* 0x000fe20003f65270 */
[----:B------:R-:W-:Y:S01]  /*0670*/  VIADD R21, R2, 0x37 ;  /* 0x0000003702157836 */ /* 0x000fe20000000000 */
[----:B------:R-:W-:Y:S01]  /*0680*/  ISETP.GE.AND P4, PT, R12, RZ, PT ;  /* 0x000000ff0c00720c */ /* 0x000fe20003f86270 */
[C---:B------:R-:W-:Y:S01]  /*0690*/  VIADD R19, R2.reuse, 0x38 ;  /* 0x0000003802137836 */ /* 0x040fe20000000000 */
[C---:B------:R-:W-:Y:S01]  /*06a0*/  IADD3 R35, R2.reuse, 0x27, RZ ;  /* 0x0000002702237810 */ /* 0x040fe20007ffe0ff */
[----:B------:R-:W2:Y:S01]  /*06b0*/  I2F.RP R5, R4 ;  /* 0x0000000400057306 */ /* 0x000ea20000209400 */
[----:B------:R-:W-:Y:S01]  /*06c0*/  IABS R17, R21 ;  /* 0x0000001500117213 */ /* 0x000fe20000000000 */
[C---:B------:R-:W-:Y:S01]  /*06d0*/  VIADD R22, R2.reuse, 0x36 ;  /* 0x0000003602167836 */ /* 0x040fe20000000000 */
[----:B------:R-:W-:Y:S01]  /*06e0*/  IABS R16, R19 ;  /* 0x0000001300107213 */ /* 0x000fe20000000000 */
[C---:B------:R-:W-:Y:S01]  /*06f0*/  VIADD R23, R2.reuse, 0x35 ;  /* 0x0000003502177836 */ /* 0x040fe20000000000 */
[C---:B------:R-:W-:Y:S01]  /*0700*/  IADD3 R43, R2.reuse, 0x21, RZ ;  /* 0x00000021022b7810 */ /* 0x040fe20007ffe0ff */
[C---:B------:R-:W-:Y:S01]  /*0710*/  VIADD R24, R2.reuse, 0x34 ;  /* 0x0000003402187836 */ /* 0x040fe20000000000 */
[C---:B------:R-:W-:Y:S01]  /*0720*/  IADD3 R50, R2.reuse, 0x1b, RZ ;  /* 0x0000001b02327810 */ /* 0x040fe20007ffe0ff */
[----:B-1----:R-:W1:Y:S01]  /*0730*/  MUFU.RCP R3, R3 ;  /* 0x0000000300037308 */ /* 0x002e620000001000 */
[C---:B------:R-:W-:Y:S01]  /*0740*/  VIADD R27, R2.reuse, 0x30 ;  /* 0x00000030021b7836 */ /* 0x040fe20000000000 */
[----:B------:R-:W-:Y:S01]  /*0750*/  IABS R99, R2 ;  /* 0x0000000200637213 */ /* 0x000fe20000000000 */
[C---:B------:R-:W-:Y:S01]  /*0760*/  VIADD R29, R2.reuse, 0x2f ;  /* 0x0000002f021d7836 */ /* 0x040fe20000000000 */
[----:B------:R-:W-:Y:S01]  /*0770*/  IABS R20, R24 ;  /* 0x0000001800147213 */ /* 0x000fe20000000000 */
[C---:B------:R-:W-:Y:S01]  /*0780*/  VIADD R30, R2.reuse, 0x2e ;  /* 0x0000002e021e7836 */ /* 0x040fe20000000000 */
[----:B------:R-:W-:Y:S01]  /*0790*/  IABS R47, R50 ;  /* 0x00000032002f7213 */ /* 0x000fe20000000000 */
[C---:B------:R-:W-:Y:S01]  /*07a0*/  VIADD R31, R2.reuse, 0x2d ;  /* 0x0000002d021f7836 */ /* 0x040fe20000000000 */
[----:B--2---:R-:W2:Y:S01]  /*07b0*/  MUFU.RCP R5, R5 ;  /* 0x0000000500057308 */ /* 0x004ea20000001000 */
[----:B------:R-:W-:Y:S01]  /*07c0*/  IABS R26, R29 ;  /* 0x0000001d001a7213 */ /* 0x000fe20000000000 */
[C---:B------:R-:W-:Y:S01]  /*07d0*/  VIADD R32, R2.reuse, 0x2c ;  /* 0x0000002c02207836 */ /* 0x040fe20000000000 */
[----:B------:R-:W-:Y:S01]  /*07e0*/  ULDC UR5, c[0x0][0x240] ;  /* 0x0000900000057ab9 */ /* 0x000fe20000000800 */
[C---:B------:R-:W-:Y:S01]  /*07f0*/  VIADD R33, R2.reuse, 0x2b ;  /* 0x0000002b02217836 */ /* 0x040fe20000000000 */
[----:B------:R-:W-:Y:S01]  /*0800*/  ULDC UR4, c[0x0][0x234] ;  /* 0x00008d0000047ab9 */ /* 0x000fe20000000800 */
[C---:B------:R-:W-:Y:S01]  /*0810*/  VIADD R34, R2.reuse, 0x29 ;  /* 0x0000002902227836 */ /* 0x040fe20000000000 */
[----:B------:R-:W-:Y:S01]  /*0820*/  ULDC.64 UR6, c[0x0][0x210] ;  /* 0x0000840000067ab9 */ /* 0x000fe20000000a00 */
[C---:B------:R-:W-:Y:S01]  /*0830*/  VIADD R36, R2.reuse, 0x26 ;  /* 0x0000002602247836 */ /* 0x040fe20000000000 */
[----:B------:R-:W-:Y:S01]  /*0840*/  IABS R28, R33 ;  /* 0x00000021001c7213 */ /* 0x000fe20000000000 */
[----:B-1----:R-:W-:Y:S01]  /*0850*/  VIADD R6, R3, 0xffffffe ;  /* 0x0ffffffe03067836 */ /* 0x002fe20000000000 */
[----:B------:R-:W-:Y:S01]  /*0860*/  IABS R3, R13 ;  /* 0x0000000d00037213 */ /* 0x000fe20000000000 */
[C---:B------:R-:W-:Y:S01]  /*0870*/  VIADD R38, R2.reuse, 0x23 ;  /* 0x0000002302267836 */ /* 0x040fe20000000000 */
[----:B0-----:R-:W-:Y:S01]  /*0880*/  IABS R13, R14 ;  /* 0x0000000e000d7213 */ /* 0x001fe20000000000 */
[----:B------:R0:W1:Y:S01]  /*0890*/  F2I.FTZ.U32.TRUNC.NTZ R7, R6 ;  /* 0x0000000600077305 */ /* 0x000062000021f000 */
[C---:B------:R-:W-:Y:S01]  /*08a0*/  VIADD R42, R2.reuse, 0x22 ;  /* 0x00000022022a7836 */ /* 0x040fe20000000000 */
[----:B------:R-:W-:Y:S01]  /*08b0*/  USHF.R.U32.HI UR8, URZ, 0x4, UR12 ;  /* 0x000000043f087899 */ /* 0x000fe2000801160c */
[----:B--2---:R-:W-:Y:S01]  /*08c0*/  IADD3 R8, R5, 0xffffffe, RZ ;  /* 0x0ffffffe05087810 */ /* 0x004fe20007ffe0ff */
[C---:B------:R-:W-:Y:S01]  /*08d0*/  VIADD R46, R2.reuse, 0x1f ;  /* 0x0000001f022e7836 */ /* 0x040fe20000000000 */
[----:B------:R-:W-:Y:S01]  /*08e0*/  IABS R37, R38 ;  /* 0x0000002600257213 */ /* 0x000fe20000000000 */
[----:B------:R-:W-:Y:S01]  /*08f0*/  VIADD R48, R2, 0x1d ;  /* 0x0000001d02307836 */ /* 0x000fe20000000000 */
[----:B------:R-:W-:Y:S01]  /*0900*/  LOP3.LUT R78, R0, 0x6e, RZ, 0xfc, !PT ;  /* 0x0000006e004e7812 */ /* 0x000fe200078efcff */
[----:B------:R2:W3:Y:S01]  /*0910*/  F2I.FTZ.U32.TRUNC.NTZ R9, R8 ;  /* 0x0000000800097305 */ /* 0x0004e2000021f000 */
[----:B0-----:R-:W-:Y:S01]  /*0920*/  IMAD.MOV.U32 R6, RZ, RZ, RZ ;  /* 0x000000ffff067224 */ /* 0x001fe200078e00ff */
[----:B------:R-:W-:Y:S01]  /*0930*/  IABS R41, R46 ;  /* 0x0000002e00297213 */ /* 0x000fe20000000000 */
[----:B------:R-:W-:Y:S01]  /*0940*/  VIADD R52, R2, 0x1a ;  /* 0x0000001a02347836 */ /* 0x000fe20000000000 */
[----:B------:R-:W-:Y:S01]  /*0950*/  LOP3.LUT R144, R0, 0x58, RZ, 0xfc, !PT ;  /* 0x0000005800907812 */ /* 0x000fe200078efcff */
[----:B------:R-:W-:Y:S01]  /*0960*/  VIADD R54, R2, 0x19 ;  /* 0x0000001902367836 */ /* 0x000fe20000000000 */
[C---:B------:R-:W-:Y:S01]  /*0970*/  LOP3.LUT R141, R0.reuse, 0x52, RZ, 0xfc, !PT ;  /* 0x00000052008d7812 */ /* 0x040fe200078efcff */
[--C-:B-1----:R-:W-:Y:S01]  /*0980*/  IMAD.MOV R11, RZ, RZ, -R7.reuse ;  /* 0x000000ffff0b7224 */ /* 0x102fe200078e0a07 */
[----:B------:R-:W-:Y:S01]  /*0990*/  IABS R49, R52 ;  /* 0x0000003400317213 */ /* 0x000fe20000000000 */
[----:B--2---:R-:W-:Y:S01]  /*09a0*/  IMAD.MOV.U32 R8, RZ, RZ, RZ ;  /* 0x000000ffff087224 */ /* 0x004fe200078e00ff */
[----:B------:R-:W-:Y:S01]  /*09b0*/  IABS R51, R54 ;  /* 0x0000003600337213 */ /* 0x000fe20000000000 */
[----:B------:R-:W-:Y:S01]  /*09c0*/  IMAD R11, R11, R10, RZ ;  /* 0x0000000a0b0b7224 */ /* 0x000fe200078e02ff */
[----:B------:R-:W-:Y:S01]  /*09d0*/  LOP3.LUT R146, R0, 0x5c, RZ, 0xfc, !PT ;  /* 0x0000005c00927812 */ /* 0x000fe200078efcff */
[----:B------:R-:W-:Y:S01]  /*09e0*/  VIADD R56, R2, 0x7 ;  /* 0x0000000702387836 */ /* 0x000fe20000000000 */
[----:B------:R-:W-:Y:S01]  /*09f0*/  USGXT.U32 UR8, UR8, 0xe ;  /* 0x0000000e0808789a */ /* 0x000fe20008000000 */
[----:B------:R-:W-:Y:S01]  /*0a00*/  IMAD.HI.U32 R7, R7, R11, R6 ;  /* 0x0000000b07077227 */ /* 0x000fe200078e0006 */
[----:B------:R-:W-:Y:S01]  /*0a10*/  IABS R11, R12 ;  /* 0x0000000c000b7213 */ /* 0x000fe20000000000 */
[----:B------:R-:W-:Y:S01]  /*0a20*/  ULDC UR40, c[0x0][0x238] ;  /* 0x00008e0000287ab9 */ /* 0x000fe20000000800 */
[----:B------:R-:W-:Y:S01]  /*0a30*/  IABS R85, R56 ;  /* 0x0000003800557213 */ /* 0x000fe20000000000 */
[----:B---3--:R-:W-:Y:S01]  /*0a40*/  IMAD.MOV R5, RZ, RZ, -R9 ;  /* 0x000000ffff057224 */ /* 0x008fe200078e0a09 */
[C---:B------:R-:W-:Y:S01]  /*0a50*/  LOP3.LUT R135, R0.reuse, 0x4c, RZ, 0xfc, !PT ;  /* 0x0000004c00877812 */ /* 0x040fe200078efcff */
[----:B------:R-:W-:Y:S01]  /*0a60*/  IMAD.HI.U32 R7, R7, R3, RZ ;  /* 0x0000000307077227 */ /* 0x000fe200078e00ff */
[C---:B------:R-:W-:Y:S01]  /*0a70*/  LOP3.LUT R143, R0.reuse, 0x56, RZ, 0xfc, !PT ;  /* 0x00000056008f7812 */ /* 0x040fe200078efcff */
[----:B------:R-:W-:Y:S01]  /*0a80*/  ULDC UR9, c[0x0][0x23c] ;  /* 0x00008f0000097ab9 */ /* 0x000fe20000000800 */
[C---:B------:R-:W-:Y:S01]  /*0a90*/  LOP3.LUT R129, R0.reuse, 0x46, RZ, 0xfc, !PT ;  /* 0x0000004600817812 */ /* 0x040fe200078efcff */
[----:B------:R-:W-:Y:S01]  /*0aa0*/  IMAD.MOV R7, RZ, RZ, -R7 ;  /* 0x000000ffff077224 */ /* 0x000fe200078e0a07 */
[----:B------:R-:W-:Y:S01]  /*0ab0*/  LOP3.LUT R139, R0, 0x50, RZ, 0xfc, !PT ;  /* 0x00000050008b7812 */ /* 0x000fe200078efcff */
[----:B------:R-:W-:Y:S01]  /*0ac0*/  VIADD R6, R2, 0x3f ;  /* 0x0000003f02067836 */ /* 0x000fe20000000000 */
[----:B------:R-:W-:Y:S01]  /*0ad0*/  LOP3.LUT R127, R0, 0x42, RZ, 0xfc, !PT ;  /* 0x00000042007f7812 */ /* 0x000fe200078efcff */
[----:B------:R-:W-:Y:S01]  /*0ae0*/  IMAD R3, R10, R7, R3 ;  /* 0x000000070a037224 */ /* 0x000fe200078e0203 */
[----:B------:R-:W-:Y:S01]  /*0af0*/  LOP3.LUT R133, R0, 0x4a, RZ, 0xfc, !PT ;  /* 0x0000004a00857812 */ /* 0x000fe200078efcff */
[----:B------:R-:W-:Y:S01]  /*0b00*/  IMAD R5, R5, R4, RZ ;  /* 0x0000000405057224 */ /* 0x000fe200078e02ff */
[----:B------:R-:W-:Y:S01]  /*0b10*/  IABS R7, R6 ;  /* 0x0000000600077213 */ /* 0x000fe20000000000 */
[----:B------:R-:W-:Y:S01]  /*0b20*/  VIADD R58, R2, 0x6 ;  /* 0x00000006023a7836 */ /* 0x000fe20000000000 */
[----:B------:R-:W-:Y:S01]  /*0b30*/  ISETP.GT.U32.AND P0, PT, R10, R3, PT ;  /* 0x000000030a00720c */ /* 0x000fe20003f04070 */
[----:B------:R-:W-:Y:S01]  /*0b40*/  IMAD.HI.U32 R5, R9, R5, R8 ;  /* 0x0000000509057227 */ /* 0x000fe200078e0008 */
[----:B------:R-:W-:Y:S01]  /*0b50*/  ISETP.GE.AND P5, PT, R6, RZ, PT ;  /* 0x000000ff0600720c */ /* 0x000fe20003fa6270 */
[----:B------:R-:W-:Y:S01]  /*0b60*/  ULDC UR13, c[0x0][0x230] ;  /* 0x00008c00000d7ab9 */ /* 0x000fe20000000800 */
[----:B------:R-:W-:Y:S01]  /*0b70*/  IABS R87, R58 ;  /* 0x0000003a00577213 */ /* 0x000fe20000000000 */
[----:B------:R-:W-:Y:S01]  /*0b80*/  IMAD.MOV.U32 R9, RZ, RZ, R7 ;  /* 0x000000ffff097224 */ /* 0x000fe200078e0007 */
[C---:B------:R-:W-:Y:S01]  /*0b90*/  LOP3.LUT R125, R0.reuse, 0x3e, RZ, 0xfc, !PT ;  /* 0x0000003e007d7812 */ /* 0x040fe200078efcff */
[----:B------:R-:W-:Y:S01]  /*0ba0*/  IMAD.HI.U32 R8, R5, R11, RZ ;  /* 0x0000000b05087227 */ /* 0x000fe200078e00ff */
[----:B------:R-:W-:-:S02]  /*0bb0*/  LOP3.LUT R128, R0, 0x44, RZ, 0xfc, !PT ;  /* 0x0000004400807812 */ /* 0x000fc400078efcff */
[C---:B------:R-:W-:Y:S01]  /*0bc0*/  LOP3.LUT R122, R0.reuse, 0x38, RZ, 0xfc, !PT ;  /* 0x00000038007a7812 */ /* 0x040fe200078efcff */
[----:B------:R-:W-:Y:S01]  /*0bd0*/  IMAD.HI.U32 R7, R5, R9, RZ ;  /* 0x0000000905077227 */ /* 0x000fe200078e00ff */
[C---:B------:R-:W-:Y:S02]  /*0be0*/  LOP3.LUT R126, R0.reuse, 0x40, RZ, 0xfc, !PT ;  /* 0x00000040007e7812 */ /* 0x040fe400078efcff */
[C---:B------:R-:W-:Y:S01]  /*0bf0*/  LOP3.LUT R145, R0.reuse, 0x5a, RZ, 0xfc, !PT ;  /* 0x0000005a00917812 */ /* 0x040fe200078efcff */
[----:B------:R-:W-:Y:S01]  /*0c00*/  IMAD.MOV R7, RZ, RZ, -R7 ;  /* 0x000000ffff077224 */ /* 0x000fe200078e0a07 */
[C---:B------:R-:W-:Y:S01]  /*0c10*/  LOP3.LUT R121, R0.reuse, 0x36, RZ, 0xfc, !PT ;  /* 0x0000003600797812 */ /* 0x040fe200078efcff */
[----:B------:R-:W-:Y:S01]  /*0c20*/  @!P0 IMAD.IADD R3, R3, 0x1, -R10 ;  /* 0x0000000103038824 */ /* 0x000fe200078e0a0a */
[----:B------:R-:W-:Y:S01]  /*0c30*/  LOP3.LUT R123, R0, 0x3a, RZ, 0xfc, !PT ;  /* 0x0000003a007b7812 */ /* 0x000fe200078efcff */
[----:B------:R-:W-:Y:S01]  /*0c40*/  IMAD R7, R4, R7, R9 ;  /* 0x0000000704077224 */ /* 0x000fe200078e0209 */
[----:B------:R-:W-:Y:S01]  /*0c50*/  LOP3.LUT R142, R0, 0x54, RZ, 0xfc, !PT ;  /* 0x00000054008e7812 */ /* 0x000fe200078efcff */
[----:B------:R-:W-:Y:S01]  /*0c60*/  IMAD.MOV R8, RZ, RZ, -R8 ;  /* 0x000000ffff087224 */ /* 0x000fe200078e0a08 */
[----:B------:R-:W-:Y:S01]  /*0c70*/  ISETP.GT.U32.AND P0, PT, R10, R3, PT ;  /* 0x000000030a00720c */ /* 0x000fe20003f04070 */
[----:B------:R-:W-:Y:S01]  /*0c80*/  VIADD R6, R2, 0x3d ;  /* 0x0000003d02067836 */ /* 0x000fe20000000000 */
[C---:B------:R-:W-:Y:S01]  /*0c90*/  ISETP.GT.U32.AND P1, PT, R4.reuse, R7, PT ;  /* 0x000000070400720c */ /* 0x040fe20003f24070 */
[----:B------:R-:W-:Y:S01]  /*0ca0*/  IMAD R9, R4, R8, R11 ;  /* 0x0000000804097224 */ /* 0x000fe200078e020b */
[----:B------:R-:W-:Y:S01]  /*0cb0*/  LOP3.LUT R119, R0, 0x32, RZ, 0xfc, !PT ;  /* 0x0000003200777812 */ /* 0x000fe200078efcff */
[C---:B------:R-:W-:Y:S01]  /*0cc0*/  VIADD R62, R2.reuse, 0x4 ;  /* 0x00000004023e7836 */ /* 0x040fe20000000000 */
[----:B------:R-:W-:Y:S01]  /*0cd0*/  IABS R8, R6 ;  /* 0x0000000600087213 */ /* 0x000fe20000000000 */
[----:B------:R-:W-:Y:S01]  /*0ce0*/  VIADD R60, R2, 0x5 ;  /* 0x00000005023c7836 */ /* 0x000fe20000000000 */
[----:B------:R-:W-:Y:S01]  /*0cf0*/  ISETP.GT.U32.AND P6, PT, R4, R9, PT ;  /* 0x000000090400720c */ /* 0x000fe20003fc4070 */
[----:B------:R-:W-:Y:S01]  /*0d00*/  VIADD R64, R2, 0x1 ;  /* 0x0000000102407836 */ /* 0x000fe20000000000 */
[----:B------:R-:W-:Y:S01]  /*0d10*/  IABS R91, R62 ;  /* 0x0000003e005b7213 */ /* 0x000fe20000000000 */
[----:B------:R-:W-:Y:S01]  /*0d20*/  IMAD R78, R78, UR40, RZ ;  /* 0x000000284e4e7c24 */ /* 0x000fe2000f8e02ff */
[----:B------:R-:W-:Y:S01]  /*0d30*/  IABS R89, R60 ;  /* 0x0000003c00597213 */ /* 0x000fe20000000000 */
[----:B------:R-:W-:Y:S01]  /*0d40*/  @!P0 IMAD.IADD R3, R3, 0x1, -R10 ;  /* 0x0000000103038824 */ /* 0x000fe200078e0a0a */
[----:B------:R-:W-:Y:S01]  /*0d50*/  ISETP.GE.AND P0, PT, R6, RZ, PT ;  /* 0x000000ff0600720c */ /* 0x000fe20003f06270 */
[----:B------:R-:W-:Y:S01]  /*0d60*/  @!P1 IMAD.IADD R7, R7, 0x1, -R4 ;  /* 0x0000000107079824 */ /* 0x000fe200078e0a04 */
[----:B------:R-:W-:Y:S01]  /*0d70*/  IABS R97, R64 ;  /* 0x0000004000617213 */ /* 0x000fe20000000000 */
[----:B------:R-:W-:Y:S01]  /*0d80*/  IMAD.HI.U32 R6, R5, R8, RZ ;  /* 0x0000000805067227 */ /* 0x000fe200078e00ff */
[----:B------:R-:W-:-:S02]  /*0d90*/  LOP3.LUT R120, R0, 0x34, RZ, 0xfc, !PT ;  /* 0x0000003400787812 */ /* 0x000fc400078efcff */
[----:B------:R-:W-:Y:S01]  /*0da0*/  ISETP.GT.U32.AND P1, PT, R4, R7, PT ;  /* 0x000000070400720c */ /* 0x000fe20003f24070 */
[----:B------:R-:W-:Y:S01]  /*0db0*/  VIADD R10, R2, 0x3c ;  /* 0x0000003c020a7836 */ /* 0x000fe20000000000 */
[----:B------:R-:W-:Y:S01]  /*0dc0*/  IADD3 R11, -R6, RZ, RZ ;  /* 0x000000ff060b7210 */ /* 0x000fe20007ffe1ff */
[----:B------:R-:W-:Y:S01]  /*0dd0*/  @!P6 IMAD.IADD R9, R9, 0x1, -R4 ;  /* 0x000000010909e824 */ /* 0x000fe200078e0a04 */
[----:B------:R-:W-:Y:S01]  /*0de0*/  ISETP.GE.AND P6, PT, R14, RZ, PT ;  /* 0x000000ff0e00720c */ /* 0x000fe20003fc6270 */
[----:B------:R-:W-:Y:S01]  /*0df0*/  @!P2 IMAD.MOV R3, RZ, RZ, -R3 ;  /* 0x000000ffff03a224 */ /* 0x000fe200078e0a03 */
[----:B------:R-:W-:Y:S01]  /*0e00*/  IABS R12, R10 ;  /* 0x0000000a000c7213 */ /* 0x000fe20000000000 */
[----:B------:R-:W-:Y:S01]  /*0e10*/  IMAD R8, R4, R11, R8 ;  /* 0x0000000b04087224 */ /* 0x000fe200078e0208 */
[----:B------:R-:W-:Y:S01]  /*0e20*/  @!P3 LOP3.LUT R3, RZ, R44, RZ, 0x33, !PT ;  /* 0x0000002cff03b212 */ /* 0x000fe200078e33ff */
[----:B------:R-:W-:Y:S01]  /*0e30*/  VIADD R44, R2, 0x20 ;  /* 0x00000020022c7836 */ /* 0x000fe20000000000 */
[----:B------:R-:W-:Y:S01]  /*0e40*/  ISETP.GE.AND P2, PT, R10, RZ, PT ;  /* 0x000000ff0a00720c */ /* 0x000fe20003f46270 */
[----:B------:R-:W-:Y:S01]  /*0e50*/  IMAD.HI.U32 R6, R5, R12, RZ ;  /* 0x0000000c05067227 */ /* 0x000fe200078e00ff */
[----:B------:R-:W-:-:S02]  /*0e60*/  ISETP.GT.U32.AND P3, PT, R4, R9, PT ;  /* 0x000000090400720c */ /* 0x000fc40003f64070 */
[----:B------:R-:W-:Y:S01]  /*0e70*/  IABS R14, R18 ;  /* 0x00000012000e7213 */ /* 0x000fe20000000000 */
[----:B------:R-:W-:Y:S01]  /*0e80*/  @!P1 IMAD.IADD R7, R7, 0x1, -R4 ;  /* 0x0000000107079824 */ /* 0x000fe200078e0a04 */
[----:B------:R-:W-:Y:S01]  /*0e90*/  ISETP.GT.U32.AND P1, PT, R4, R8, PT ;  /* 0x000000080400720c */ /* 0x000fe20003f24070 */
[----:B------:R-:W-:Y:S01]  /*0ea0*/  IMAD.HI.U32 R10, R5, R13, RZ ;  /* 0x0000000d050a7227 */ /* 0x000fe200078e00ff */
[----:B------:R-:W-:Y:S02]  /*0eb0*/  IABS R40, R44 ;  /* 0x0000002c00287213 */ /* 0x000fe40000000000 */
[C---:B------:R-:W-:Y:S01]  /*0ec0*/  LOP3.LUT R137, R0.reuse, 0x4e, RZ, 0xfc, !PT ;  /* 0x0000004e00897812 */ /* 0x040fe200078efcff */
[----:B------:R-:W-:Y:S01]  /*0ed0*/  IMAD.MOV R11, RZ, RZ, -R6 ;  /* 0x000000ffff0b7224 */ /* 0x000fe200078e0a06 */
[C---:B------:R-:W-:Y:S01]  /*0ee0*/  LOP3.LUT R117, R0.reuse, 0x2e, RZ, 0xfc, !PT ;  /* 0x0000002e00757812 */ /* 0x040fe200078efcff */
[----:B------:R-:W-:Y:S01]  /*0ef0*/  IMAD.MOV.U32 R6, RZ, RZ, R7 ;  /* 0x000000ffff067224 */ /* 0x000fe200078e0007 */
[C---:B------:R-:W-:Y:S01]  /*0f00*/  LOP3.LUT R118, R0.reuse, 0x30, RZ, 0xfc, !PT ;  /* 0x0000003000767812 */ /* 0x040fe200078efcff */
[----:B------:R-:W-:Y:S01]  /*0f10*/  IMAD.MOV R10, RZ, RZ, -R10 ;  /* 0x000000ffff0a7224 */ /* 0x000fe200078e0a0a */
[----:B------:R-:W-:Y:S01]  /*0f20*/  LOP3.LUT R131, R0, 0x48, RZ, 0xfc, !PT ;  /* 0x0000004800837812 */ /* 0x000fe200078efcff */
[----:B------:R-:W-:Y:S01]  /*0f30*/  VIADD R7, R2, 0x3a ;  /* 0x0000003a02077836 */ /* 0x000fe20000000000 */
[----:B------:R-:W-:Y:S01]  /*0f40*/  LOP3.LUT R116, R0, 0x2c, RZ, 0xfc, !PT ;  /* 0x0000002c00747812 */ /* 0x000fe200078efcff */
[----:B------:R-:W-:Y:S01]  /*0f50*/  IMAD R11, R4, R11, R12 ;  /* 0x0000000b040b7224 */ /* 0x000fe200078e020c */
[----:B------:R-:W-:Y:S01]  /*0f60*/  LOP3.LUT R124, R0, 0x3c, RZ, 0xfc, !PT ;  /* 0x0000003c007c7812 */ /* 0x000fe200078efcff */
[----:B------:R-:W-:Y:S01]  /*0f70*/  @!P1 IMAD.IADD R8, R8, 0x1, -R4 ;  /* 0x0000000108089824 */ /* 0x000fe200078e0a04 */
[----:B------:R-:W-:Y:S01]  /*0f80*/  LOP3.LUT R113, R0, 0x26, RZ, 0xfc, !PT ;  /* 0x0000002600717812 */ /* 0x000fe200078efcff */
[C---:B------:R-:W-:Y:S01]  /*0f90*/  IMAD R10, R4.reuse, R10, R13 ;  /* 0x0000000a040a7224 */ /* 0x040fe200078e020d */
[----:B------:R-:W-:Y:S01]  /*0fa0*/  IABS R13, R7 ;  /* 0x00000007000d7213 */ /* 0x000fe20000000000 */
[----:B------:R-:W-:Y:S01]  /*0fb0*/  @!P5 IMAD.MOV R6, RZ, RZ, -R6 ;  /* 0x000000ffff06d224 */ /* 0x000fe200078e0a06 */
[C---:B------:R-:W-:Y:S01]  /*0fc0*/  ISETP.GT.U32.AND P5, PT, R4.reuse, R11, PT ;  /* 0x0000000b0400720c */ /* 0x040fe20003fa4070 */
[----:B------:R-:W-:Y:S01]  /*0fd0*/  @!P3 IMAD.IADD R9, R9, 0x1, -R4 ;  /* 0x000000010909b824 */ /* 0x000fe200078e0a04 */
[----:B------:R-:W-:Y:S01]  /*0fe0*/  ISETP.GT.U32.AND P1, PT, R4, R8, PT ;  /* 0x000000080400720c */ /* 0x000fe20003f24070 */
[----:B------:R-:W-:Y:S01]  /*0ff0*/  IMAD.HI.U32 R12, R5, R13, RZ ;  /* 0x0000000d050c7227 */ /* 0x000fe200078e00ff */
[----:B------:R-:W-:-:S02]  /*1000*/  ISETP.GE.AND P3, PT, R7, RZ, PT ;  /* 0x000000ff0700720c */ /* 0x000fc40003f66270 */
[----:B------:R-:W-:Y:S01]  /*1010*/  LOP3.LUT R114, R0, 0x28, RZ, 0xfc, !PT ;  /* 0x0000002800727812 */ /* 0x000fe200078efcff */
[----:B------:R-:W-:Y:S01]  /*1020*/  IMAD.MOV.U32 R7, RZ, RZ, R9 ;  /* 0x000000ffff077224 */ /* 0x000fe200078e0009 */
[----:B------:R-:W-:Y:S01]  /*1030*/  IADD3 R12, -R12, RZ, RZ ;  /* 0x000000ff0c0c7210 */ /* 0x000fe20007ffe1ff */
[----:B------:R-:W-:Y:S01]  /*1040*/  IMAD.HI.U32 R9, R5, R14, RZ ;  /* 0x0000000e05097227 */ /* 0x000fe200078e00ff */
[C---:B------:R-:W-:Y:S02]  /*1050*/  LOP3.LUT R115, R0.reuse, 0x2a, RZ, 0xfc, !PT ;  /* 0x0000002a00737812 */ /* 0x040fe400078efcff */
[C---:B------:R-:W-:Y:S01]  /*1060*/  LOP3.LUT R110, R0.reuse, 0x20, RZ, 0xfc, !PT ;  /* 0x00000020006e7812 */ /* 0x040fe200078efcff */
[----:B------:R-:W-:Y:S01]  /*1070*/  IMAD.MOV R15, RZ, RZ, -R9 ;  /* 0x000000ffff0f7224 */ /* 0x000fe200078e0a09 */
[----:B------:R-:W-:Y:S01]  /*1080*/  LOP3.LUT R111, R0, 0x22, RZ, 0xfc, !PT ;  /* 0x00000022006f7812 */ /* 0x000fe200078efcff */
[----:B------:R-:W-:Y:S01]  /*1090*/  IMAD R13, R4, R12, R13 ;  /* 0x0000000c040d7224 */ /* 0x000fe200078e020d */
[C---:B------:R-:W-:Y:S01]  /*10a0*/  LOP3.LUT R112, R0.reuse, 0x24, RZ, 0xfc, !PT ;  /* 0x0000002400707812 */ /* 0x040fe200078efcff */
[--C-:B------:R-:W-:Y:S01]  /*10b0*/  @!P5 IMAD.IADD R11, R11, 0x1, -R4.reuse ;  /* 0x000000010b0bd824 */ /* 0x100fe200078e0a04 */
[----:B------:R-:W-:Y:S01]  /*10c0*/  LOP3.LUT R107, R0, 0x1a, RZ, 0xfc, !PT ;  /* 0x0000001a006b7812 */ /* 0x000fe200078efcff */
[----:B------:R-:W-:Y:S01]  /*10d0*/  @!P1 IMAD.IADD R8, R8, 0x1, -R4 ;  /* 0x0000000108089824 */ /* 0x000fe200078e0a04 */
[----:B------:R-:W-:Y:S01]  /*10e0*/  ISETP.GE.AND P1, PT, R18, RZ, PT ;  /* 0x000000ff1200720c */ /* 0x000fe20003f26270 */
[C---:B------:R-:W-:Y:S01]  /*10f0*/  IMAD R12, R4.reuse, R15, R14 ;  /* 0x0000000f040c7224 */ /* 0x040fe200078e020e */
[C---:B------:R-:W-:Y:S01]  /*1100*/  ISETP.GT.U32.AND P5, PT, R4.reuse, R11, PT ;  /* 0x0000000b0400720c */ /* 0x040fe20003fa4070 */
[----:B------:R-:W-:Y:S01]  /*1110*/  @!P4 IMAD.MOV R7, RZ, RZ, -R7 ;  /* 0x000000ffff07c224 */ /* 0x000fe200078e0a07 */
[C---:B------:R-:W-:Y:S01]  /*1120*/  ISETP.GT.U32.AND P4, PT, R4.reuse, R10, PT ;  /* 0x0000000a0400720c */ /* 0x040fe20003f84070 */
[----:B------:R-:W-:Y:S01]  /*1130*/  @!P0 IMAD.MOV R8, RZ, RZ, -R8 ;  /* 0x000000ffff088224 */ /* 0x000fe200078e0a08 */
[----:B------:R-:W-:Y:S01]  /*1140*/  ISETP.GT.U32.AND P0, PT, R4, R12, PT ;  /* 0x0000000c0400720c */ /* 0x000fe20003f04070 */
[----:B------:R-:W-:Y:S01]  /*1150*/  IMAD.HI.U32 R14, R5, R17, RZ ;  /* 0x00000011050e7227 */ /* 0x000fe200078e00ff */
[----:B------:R-:W-:-:S02]  /*1160*/  IABS R18, R23 ;  /* 0x0000001700127213 */ /* 0x000fc40000000000 */
[C---:B------:R-:W-:Y:S01]  /*1170*/  LOP3.LUT R108, R0.reuse, 0x1c, RZ, 0xfc, !PT ;  /* 0x0000001c006c7812 */ /* 0x040fe200078efcff */
[----:B------:R-:W-:Y:S01]  /*1180*/  IMAD.MOV R14, RZ, RZ, -R14 ;  /* 0x000000ffff0e7224 */ /* 0x000fe200078e0a0e */
[C---:B------:R-:W-:Y:S01]  /*1190*/  LOP3.LUT R109, R0.reuse, 0x1e, RZ, 0xfc, !PT ;  /* 0x0000001e006d7812 */ /* 0x040fe200078efcff */
[----:B------:R-:W-:Y:S01]  /*11a0*/  IMAD.HI.U32 R9, R5, R16, RZ ;  /* 0x0000001005097227 */ /* 0x000fe200078e00ff */
[C---:B------:R-:W-:Y:S02]  /*11b0*/  LOP3.LUT R104, R0.reuse, 0x14, RZ, 0xfc, !PT ;  /* 0x0000001400687812 */ /* 0x040fe400078efcff */
[----:B------:R-:W-:Y:S01]  /*11c0*/  LOP3.LUT R105, R0, 0x16, RZ, 0xfc, !PT ;  /* 0x0000001600697812 */ /* 0x000fe200078efcff */
[--C-:B------:R-:W-:Y:S01]  /*11d0*/  @!P4 IMAD.IADD R10, R10, 0x1, -R4.reuse ;  /* 0x000000010a0ac824 */ /* 0x100fe200078e0a04 */
[----:B------:R-:W-:Y:S01]  /*11e0*/  LOP3.LUT R106, R0, 0x18, RZ, 0xfc, !PT ;  /* 0x00000018006a7812 */ /* 0x000fe200078efcff */
[----:B------:R-:W-:Y:S01]  /*11f0*/  IMAD R14, R4, R14, R17 ;  /* 0x0000000e040e7224 */ /* 0x000fe200078e0211 */
[----:B------:R-:W-:Y:S01]  /*1200*/  IABS R17, R22 ;  /* 0x0000001600117213 */ /* 0x000fe20000000000 */
[----:B------:R-:W-:Y:S01]  /*1210*/  @!P5 IMAD.IADD R11, R11, 0x1, -R4 ;  /* 0x000000010b0bd824 */ /* 0x000fe200078e0a04 */
[----:B------:R-:W-:Y:S01]  /*1220*/  @!P0 IADD3 R12, R12, -R4, RZ ;  /* 0x800000040c0c8210 */ /* 0x000fe20007ffe0ff */
[----:B------:R-:W-:Y:S01]  /*1230*/  IMAD.MOV R15, RZ, RZ, -R9 ;  /* 0x000000ffff0f7224 */ /* 0x000fe200078e0a09 */
[C---:B------:R-:W-:Y:S01]  /*1240*/  ISETP.GT.U32.AND P4, PT, R4.reuse, R10, PT ;  /* 0x0000000a0400720c */ /* 0x040fe20003f84070 */
[----:B------:R-:W-:Y:S01]  /*1250*/  IMAD.MOV.U32 R9, RZ, RZ, R11 ;  /* 0x000000ffff097224 */ /* 0x000fe200078e000b */
[C---:B------:R-:W-:Y:S01]  /*1260*/  ISETP.GT.U32.AND P0, PT, R4.reuse, R12, PT ;  /* 0x0000000c0400720c */ /* 0x040fe20003f04070 */
[----:B------:R-:W-:Y:S01]  /*1270*/  IMAD.HI.U32 R11, R5, R17, RZ ;  /* 0x00000011050b7227 */ /* 0x000fe200078e00ff */
[----:B------:R-:W-:-:S02]  /*1280*/  ISETP.GT.U32.AND P5, PT, R4, R13, PT ;  /* 0x0000000d0400720c */ /* 0x000fc40003fa4070 */
[C---:B------:R-:W-:Y:S01]  /*1290*/  LOP3.LUT R101, R0.reuse, 0xe, RZ, 0xfc, !PT ;  /* 0x0000000e00657812 */ /* 0x040fe200078efcff */
[----:B------:R-:W-:Y:S01]  /*12a0*/  IMAD.MOV R11, RZ, RZ, -R11 ;  /* 0x000000ffff0b7224 */ /* 0x000fe200078e0a0b */
[----:B------:R-:W-:Y:S01]  /*12b0*/  LOP3.LUT R102, R0, 0x10, RZ, 0xfc, !PT ;  /* 0x0000001000667812 */ /* 0x000fe200078efcff */
[----:B------:R-:W-:Y:S01]  /*12c0*/  IMAD R15, R4, R15, R16 ;  /* 0x0000000f040f7224 */ /* 0x000fe200078e0210 */
[----:B------:R-:W-:Y:S01]  /*12d0*/  LOP3.LUT R103, R0, 0x12, RZ, 0xfc, !PT ;  /* 0x0000001200677812 */ /* 0x000fe200078efcff */
[----:B------:R-:W-:Y:S01]  /*12e0*/  IMAD R17, R4, R11, R17 ;  /* 0x0000000b04117224 */ /* 0x000fe200078e0211 */
[----:B------:R-:W-:Y:S01]  /*12f0*/  LOP3.LUT R96, R0, 0x8, RZ, 0xfc, !PT ;  /* 0x0000000800607812 */ /* 0x000fe200078efcff */
[--C-:B------:R-:W-:Y:S01]  /*1300*/  @!P4 IMAD.IADD R10, R10, 0x1, -R4.reuse ;  /* 0x000000010a0ac824 */ /* 0x100fe200078e0a04 */
[----:B------:R-:W-:Y:S01]  /*1310*/  ISETP.GT.U32.AND P4, PT, R4, R15, PT ;  /* 0x0000000f0400720c */ /* 0x000fe20003f84070 */
[--C-:B------:R-:W-:Y:S01]  /*1320*/  @!P0 IMAD.IADD R12, R12, 0x1, -R4.reuse ;  /* 0x000000010c0c8824 */ /* 0x100fe200078e0a04 */
[----:B------:R-:W-:Y:S01]  /*1330*/  ISETP.GT.U32.AND P0, PT, R4, R17, PT ;  /* 0x000000110400720c */ /* 0x000fe20003f04070 */
[----:B------:R-:W-:Y:S01]  /*1340*/  @!P5 IMAD.IADD R13, R13, 0x1, -R4 ;  /* 0x000000010d0dd824 */ /* 0x000fe200078e0a04 */
[----:B------:R-:W-:Y:S01]  /*1350*/  LOP3.LUT R98, R0, 0xa, RZ, 0xfc, !PT ;  /* 0x0000000a00627812 */ /* 0x000fe200078efcff */
[----:B------:R-:W-:Y:S01]  /*1360*/  @!P6 IMAD.MOV R10, RZ, RZ, -R10 ;  /* 0x000000ffff0ae224 */ /* 0x000fe200078e0a0a */
[C---:B------:R-:W-:Y:S01]  /*1370*/  ISETP.GT.U32.AND P6, PT, R4.reuse, R14, PT ;  /* 0x0000000e0400720c */ /* 0x040fe20003fc4070 */
[----:B------:R-:W-:Y:S01]  /*1380*/  IMAD.HI.U32 R16, R5, R18, RZ ;  /* 0x0000001205107227 */ /* 0x000fe200078e00ff */
[----:B------:R-:W-:-:S02]  /*1390*/  ISETP.GT.U32.AND P5, PT, R4, R13, PT ;  /* 0x0000000d0400720c */ /* 0x000fc40003fa4070 */
[C---:B------:R-:W-:Y:S01]  /*13a0*/  LOP3.LUT R100, R0.reuse, 0xc, RZ, 0xfc, !PT ;  /* 0x0000000c00647812 */ /* 0x040fe200078efcff */
[----:B------:R-:W-:Y:S01]  /*13b0*/  @!P2 IMAD.MOV R9, RZ, RZ, -R9 ;  /* 0x000000ffff09a224 */ /* 0x000fe200078e0a09 */
[----:B------:R-:W-:Y:S01]  /*13c0*/  ISETP.GE.AND P2, PT, R19, RZ, PT ;  /* 0x000000ff1300720c */ /* 0x000fe20003f46270 */
[--C-:B------:R-:W-:Y:S01]  /*13d0*/  @!P4 IMAD.IADD R15, R15, 0x1, -R4.reuse ;  /* 0x000000010f0fc824 */ /* 0x100fe200078e0a04 */
[C---:B------:R-:W-:Y:S01]  /*13e0*/  LOP3.LUT R88, R0.reuse, 0x7a, RZ, 0xfc, !PT ;  /* 0x0000007a00587812 */ /* 0x040fe200078efcff */
[----:B------:R-:W-:Y:S01]  /*13f0*/  @!P0 IMAD.IADD R17, R17, 0x1, -R4 ;  /* 0x0000000111118824 */ /* 0x000fe200078e0a04 */
[----:B------:R-:W-:Y:S01]  /*1400*/  LOP3.LUT R252, R0, 0x68, RZ, 0xfc, !PT ;  /* 0x0000006800fc7812 */ /* 0x000fe200078efcff */
[----:B------:R-:W-:Y:S01]  /*1410*/  IMAD.MOV R19, RZ, RZ, -R16 ;  /* 0x000000ffff137224 */ /* 0x000fe200078e0a10 */
[----:B------:R-:W-:Y:S01]  /*1420*/  ISETP.GT.U32.AND P4, PT, R4, R15, PT ;  /* 0x0000000f0400720c */ /* 0x000fe20003f84070 */
[--C-:B------:R-:W-:Y:S01]  /*1430*/  @!P6 IMAD.IADD R14, R14, 0x1, -R4.reuse ;  /* 0x000000010e0ee824 */ /* 0x100fe200078e0a04 */
[----:B------:R-:W-:Y:S01]  /*1440*/  ISETP.GT.U32.AND P0, PT, R4, R17, PT ;  /* 0x000000110400720c */ /* 0x000fe20003f04070 */
[----:B------:R-:W-:Y:S01]  /*1450*/  @!P5 IMAD.IADD R13, R13, 0x1, -R4 ;  /* 0x000000010d0dd824 */ /* 0x000fe200078e0a04 */
[----:B------:R-:W-:Y:S01]  /*1460*/  ISETP.GE.AND P6, PT, R22, RZ, PT ;  /* 0x000000ff1600720c */ /* 0x000fe20003fc6270 */
[----:B------:R-:W-:Y:S01]  /*1470*/  IMAD R16, R4, R19, R18 ;  /* 0x0000001304107224 */ /* 0x000fe200078e0212 */
[----:B------:R-:W-:Y:S01]  /*1480*/  ISETP.GE.AND P5, PT, R21, RZ, PT ;  /* 0x000000ff1500720c */ /* 0x000fe20003fa6270 */
[----:B------:R-:W-:Y:S01]  /*1490*/  IMAD.MOV.U32 R11, RZ, RZ, R13 ;  /* 0x000000ffff0b7224 */ /* 0x000fe200078e000d */
[C---:B------:R-:W-:Y:S01]  /*14a0*/  LOP3.LUT R251, R0.reuse, 0x66, RZ, 0xfc, !PT ;  /* 0x0000006600fb7812 */ /* 0x040fe200078efcff */
[----:B------:R-:W-:Y:S01]  /*14b0*/  IMAD.HI.U32 R13, R5, R20, RZ ;  /* 0x00000014050d7227 */ /* 0x000fe200078e00ff */
[----:B------:R-:W-:-:S02]  /*14c0*/  LOP3.LUT R250, R0, 0x64, RZ, 0xfc, !PT ;  /* 0x0000006400fa7812 */ /* 0x000fc400078efcff */
[----:B------:R-:W-:Y:S01]  /*14d0*/  LOP3.LUT R249, R0, 0x62, RZ, 0xfc, !PT ;  /* 0x0000006200f97812 */ /* 0x000fe200078efcff */
[----:B------:R-:W-:Y:S01]  /*14e0*/  @!P3 IMAD.MOV R11, RZ, RZ, -R11 ;  /* 0x000000ffff0bb224 */ /* 0x000fe200078e0a0b */
[----:B------:R-:W-:Y:S01]  /*14f0*/  ISETP.GT.U32.AND P3, PT, R4, R14, PT ;  /* 0x0000000e0400720c */ /* 0x000fe20003f64070 */
[----:B------:R-:W-:Y:S01]  /*1500*/  IMAD.MOV R13, RZ, RZ, -R13 ;  /* 0x000000ffff0d7224 */ /* 0x000fe200078e0a0d */
[----:B------:R-:W-:Y:S01]  /*1510*/  LOP3.LUT R248, R0, 0x60, RZ, 0xfc, !PT ;  /* 0x0000006000f87812 */ /* 0x000fe200078efcff */
[--C-:B------:R-:W-:Y:S01]  /*1520*/  @!P4 IMAD.IADD R15, R15, 0x1, -R4.reuse ;  /* 0x000000010f0fc824 */ /* 0x100fe200078e0a04 */
[----:B------:R-:W-:Y:S01]  /*1530*/  ISETP.GE.AND P4, PT, R24, RZ, PT ;  /* 0x000000ff1800720c */ /* 0x000fe20003f86270 */
[----:B------:R-:W-:Y:S01]  /*1540*/  @!P0 IMAD.IADD R17, R17, 0x1, -R4 ;  /* 0x0000000111118824 */ /* 0x000fe200078e0a04 */
[----:B------:R-:W-:Y:S01]  /*1550*/  IABS R24, R27 ;  /* 0x0000001b00187213 */ /* 0x000fe20000000000 */
[----:B------:R-:W-:Y:S01]  /*1560*/  IMAD R19, R4, R13, R20 ;  /* 0x0000000d04137224 */ /* 0x000fe200078e0214 */
[C---:B------:R-:W-:Y:S01]  /*1570*/  LOP3.LUT R247, R0.reuse, 0x5e, RZ, 0xfc, !PT ;  /* 0x0000005e00f77812 */ /* 0x040fe200078efcff */
[----:B------:R-:W-:Y:S01]  /*1580*/  IMAD.MOV.U32 R13, RZ, RZ, R15 ;  /* 0x000000ffff0d7224 */ /* 0x000fe200078e000f */
[C---:B------:R-:W-:Y:S01]  /*1590*/  LOP3.LUT R90, R0.reuse, 0x2, RZ, 0xfc, !PT ;  /* 0x00000002005a7812 */ /* 0x040fe200078efcff */
[----:B------:R-:W-:Y:S01]  /*15a0*/  IMAD.MOV.U32 R15, RZ, RZ, R17 ;  /* 0x000000ffff0f7224 */ /* 0x000fe200078e0011 */
[----:B------:R-:W-:Y:S01]  /*15b0*/  LOP3.LUT R92, R0, 0x4, RZ, 0xfc, !PT ;  /* 0x00000004005c7812 */ /* 0x000fe200078efcff */
[----:B------:R-:W-:Y:S01]  /*15c0*/  VIADD R18, R2, 0x33 ;  /* 0x0000003302127836 */ /* 0x000fe20000000000 */
[----:B------:R-:W-:Y:S01]  /*15d0*/  @!P3 IADD3 R14, R14, -R4, RZ ;  /* 0x800000040e0eb210 */ /* 0x000fe20007ffe0ff */
[----:B------:R-:W-:Y:S01]  /*15e0*/  @!P6 IMAD.MOV R15, RZ, RZ, -R15 ;  /* 0x000000ffff0fe224 */ /* 0x000fe200078e0a0f */
[----:B------:R-:W-:Y:S01]  /*15f0*/  ISETP.GT.U32.AND P6, PT, R4, R19, PT ;  /* 0x000000130400720c */ /* 0x000fe20003fc4070 */
[----:B------:R-:W-:Y:S01]  /*1600*/  @!P2 IMAD.MOV R13, RZ, RZ, -R13 ;  /* 0x000000ffff0da224 */ /* 0x000fe200078e0a0d */
[----:B------:R-:W-:Y:S01]  /*1610*/  ISETP.GE.AND P2, PT, R18, RZ, PT ;  /* 0x000000ff1200720c */ /* 0x000fe20003f46270 */
[----:B------:R-:W-:Y:S01]  /*1620*/  VIADD R20, R2, 0x32 ;  /* 0x0000003202147836 */ /* 0x000fe20000000000 */
[----:B------:R-:W-:Y:S01]  /*1630*/  IABS R18, R18 ;  /* 0x0000001200127213 */ /* 0x000fe20000000000 */
[----:B------:R-:W-:Y:S01]  /*1640*/  @!P5 IMAD.MOV R14, RZ, RZ, -R14 ;  /* 0x000000ffff0ed224 */ /* 0x000fe200078e0a0e */
[----:B------:R-:W-:Y:S01]  /*1650*/  ISETP.GT.U32.AND P3, PT, R4, R16, PT ;  /* 0x000000100400720c */ /* 0x000fe20003f64070 */
[----:B------:R-:W-:Y:S01]  /*1660*/  VIADD R21, R2, 0x31 ;  /* 0x0000003102157836 */ /* 0x000fe20000000000 */
[----:B------:R-:W-:Y:S01]  /*1670*/  ISETP.GE.AND P5, PT, R20, RZ, PT ;  /* 0x000000ff1400720c */ /* 0x000fe20003fa6270 */
[----:B------:R-:W-:Y:S01]  /*1680*/  IMAD.HI.U32 R17, R5, R18, RZ ;  /* 0x0000001205117227 */ /* 0x000fe200078e00ff */
[----:B------:R-:W-:-:S02]  /*1690*/  IABS R20, R20 ;  /* 0x0000001400147213 */ /* 0x000fc40000000000 */
[----:B------:R-:W-:Y:S01]  /*16a0*/  ISETP.GE.AND P0, PT, R21, RZ, PT ;  /* 0x000000ff1500720c */ /* 0x000fe20003f06270 */
[----:B------:R-:W-:Y:S01]  /*16b0*/  @!P1 IMAD.MOV R12, RZ, RZ, -R12 ;  /* 0x000000ffff0c9224 */ /* 0x000fe200078e0a0c */
[----:B------:R-:W-:Y:S01]  /*16c0*/  ISETP.GE.AND P1, PT, R23, RZ, PT ;  /* 0x000000ff1700720c */ /* 0x000fe20003f26270 */
[----:B------:R-:W-:Y:S01]  /*16d0*/  IMAD.MOV R17, RZ, RZ, -R17 ;  /* 0x000000ffff117224 */ /* 0x000fe200078e0a11 */
[----:B------:R-:W-:Y:S01]  /*16e0*/  IABS R23, R21 ;  /* 0x0000001500177213 */ /* 0x000fe20000000000 */
[----:B------:R-:W-:Y:S01]  /*16f0*/  @!P6 IMAD.IADD R19, R19, 0x1, -R4 ;  /* 0x000000011313e824 */ /* 0x000fe200078e0a04 */
[----:B------:R-:W-:Y:S01]  /*1700*/  LOP3.LUT R94, R0, 0x6, RZ, 0xfc, !PT ;  /* 0x00000006005e7812 */ /* 0x000fe200078efcff */
[----:B------:R-:W-:Y:S02]  /*1710*/  IMAD.MOV.U32 R21, RZ, RZ, R20 ;  /* 0x000000ffff157224 */ /* 0x000fe400078e0014 */
[C---:B------:R-:W-:Y:S01]  /*1720*/  IMAD R18, R4.reuse, R17, R18 ;  /* 0x0000001104127224 */ /* 0x040fe200078e0212 */
[----:B------:R-:W-:Y:S01]  /*1730*/  ISETP.GT.U32.AND P6, PT, R4, R19, PT ;  /* 0x000000130400720c */ /* 0x000fe20003fc4070 */
[----:B------:R-:W-:-:S04]  /*1740*/  IMAD.HI.U32 R17, R5, R21, RZ ;  /* 0x0000001505117227 */ /* 0x000fc800078e00ff */
[----:B------:R-:W-:Y:S02]  /*1750*/  IMAD.MOV R22, RZ, RZ, -R17 ;  /* 0x000000ffff167224 */ /* 0x000fe400078e0a11 */
[----:B------:R-:W-:-:S04]  /*1760*/  IMAD.HI.U32 R20, R5, R23, RZ ;  /* 0x0000001705147227 */ /* 0x000fc800078e00ff */
[----:B------:R-:W-:Y:S01]  /*1770*/  IMAD.HI.U32 R17, R5, R24, RZ ;  /* 0x0000001805117227 */ /* 0x000fe200078e00ff */
[----:B------:R-:W-:-:S03]  /*1780*/  IADD3 R20, -R20, RZ, RZ ;  /* 0x000000ff14147210 */ /* 0x000fc60007ffe1ff */
[----:B------:R-:W-:Y:S02]  /*1790*/  @!P3 IMAD.IADD R16, R16, 0x1, -R4 ;  /* 0x000000011010b824 */ /* 0x000fe400078e0a04 */
[C---:B------:R-:W-:Y:S01]  /*17a0*/  IMAD R21, R4.reuse, R22, R21 ;  /* 0x0000001604157224 */ /* 0x040fe200078e0215 */
[----:B------:R-:W-:Y:S01]  /*17b0*/  IABS R22, R30 ;  /* 0x0000001e00167213 */ /* 0x000fe20000000000 */
[----:B------:R-:W-:Y:S01]  /*17c0*/  IMAD.MOV R25, RZ, RZ, -R17 ;  /* 0x000000ffff197224 */ /* 0x000fe200078e0a11 */
[----:B------:R-:W-:Y:S01]  /*17d0*/  ISETP.GT.U32.AND P3, PT, R4, R16, PT ;  /* 0x000000100400720c */ /* 0x000fe20003f64070 */
[----:B------:R-:W-:-:S04]  /*17e0*/  IMAD.HI.U32 R17, R5, R26, RZ ;  /* 0x0000001a05117227 */ /* 0x000fc800078e00ff */
[----:B------:R-:W-:Y:S01]  /*17f0*/  @!P6 IMAD.IADD R19, R19, 0x1, -R4 ;  /* 0x000000011313e824 */ /* 0x000fe200078e0a04 */
[C---:B------:R-:W-:Y:S01]  /*1800*/  ISETP.GT.U32.AND P6, PT, R4.reuse, R21, PT ;  /* 0x000000150400720c */ /* 0x040fe20003fc4070 */
[----:B------:R-:W-:Y:S02]  /*1810*/  IMAD.MOV R17, RZ, RZ, -R17 ;  /* 0x000000ffff117224 */ /* 0x000fe400078e0a11 */
[C---:B------:R-:W-:Y:S02]  /*1820*/  IMAD R20, R4.reuse, R20, R23 ;  /* 0x0000001404147224 */ /* 0x040fe400078e0217 */
[C---:B------:R-:W-:Y:S02]  /*1830*/  IMAD R23, R4.reuse, R25, R24 ;  /* 0x0000001904177224 */ /* 0x040fe400078e0218 */
[----:B------:R-:W-:Y:S02]  /*1840*/  IMAD.MOV.U32 R25, RZ, RZ, R22 ;  /* 0x000000ffff197224 */ /* 0x000fe400078e0016 */
[----:B------:R-:W-:-:S02]  /*1850*/  IMAD R22, R4, R17, R26 ;  /* 0x0000001104167224 */ /* 0x000fc400078e021a */
[----:B------:R-:W-:Y:S01]  /*1860*/  IMAD.MOV.U32 R17, RZ, RZ, R19 ;  /* 0x000000ffff117224 */ /* 0x000fe200078e0013 */
[----:B------:R-:W-:Y:S01]  /*1870*/  IABS R19, R31 ;  /* 0x0000001f00137213 */ /* 0x000fe20000000000 */
[--C-:B------:R-:W-:Y:S01]  /*1880*/  @!P3 IMAD.IADD R16, R16, 0x1, -R4.reuse ;  /* 0x000000011010b824 */ /* 0x100fe200078e0a04 */
[C---:B------:R-:W-:Y:S01]  /*1890*/  ISETP.GT.U32.AND P3, PT, R4.reuse, R18, PT ;  /* 0x000000120400720c */ /* 0x040fe20003f64070 */
[----:B------:R-:W-:Y:S01]  /*18a0*/  @!P4 IMAD.MOV R17, RZ, RZ, -R17 ;  /* 0x000000ffff11c224 */ /* 0x000fe200078e0a11 */
[C---:B------:R-:W-:Y:S01]  /*18b0*/  ISETP.GT.U32.AND P4, PT, R4.reuse, R23, PT ;  /* 0x000000170400720c */ /* 0x040fe20003f84070 */
[----:B------:R-:W-:Y:S01]  /*18c0*/  @!P6 IMAD.IADD R21, R21, 0x1, -R4 ;  /* 0x000000011515e824 */ /* 0x000fe200078e0a04 */
[----:B------:R-:W-:Y:S01]  /*18d0*/  ISETP.GT.U32.AND P6, PT, R4, R22, PT ;  /* 0x000000160400720c */ /* 0x000fe20003fc4070 */
[----:B------:R-:W-:-:S04]  /*18e0*/  IMAD.HI.U32 R24, R5, R25, RZ ;  /* 0x0000001905187227 */ /* 0x000fc800078e00ff */
[----:B------:R-:W-:Y:S01]  /*18f0*/  @!P1 IMAD.MOV R16, RZ, RZ, -R16 ;  /* 0x000000ffff109224 */ /* 0x000fe200078e0a10 */
[----:B------:R-:W-:Y:S01]  /*1900*/  ISETP.GT.U32.AND P1, PT, R4, R20, PT ;  /* 0x000000140400720c */ /* 0x000fe20003f24070 */
[----:B------:R-:W-:Y:S02]  /*1910*/  IMAD.MOV R24, RZ, RZ, -R24 ;  /* 0x000000ffff187224 */ /* 0x000fe400078e0a18 */
[--C-:B------:R-:W-:Y:S02]  /*1920*/  @!P3 IMAD.IADD R18, R18, 0x1, -R4.reuse ;  /* 0x000000011212b824 */ /* 0x100fe400078e0a04 */
[C---:B------:R-:W-:Y:S01]  /*1930*/  IMAD R25, R4.reuse, R24, R25 ;  /* 0x0000001804197224 */ /* 0x040fe200078e0219 */
[----:B------:R-:W-:Y:S01]  /*1940*/  MOV R24, R19 ;  /* 0x0000001300187202 */ /* 0x000fe20000000f00 */
[--C-:B------:R-:W-:Y:S01]  /*1950*/  @!P4 IMAD.IADD R23, R23, 0x1, -R4.reuse ;  /* 0x000000011717c824 */ /* 0x100fe200078e0a04 */
[----:B------:R-:W-:Y:S01]  /*1960*/  ISETP.GT.U32.AND P3, PT, R4, R18, PT ;  /* 0x000000120400720c */ /* 0x000fe20003f64070 */
[----:B------:R-:W-:-:S02]  /*1970*/  @!P6 IMAD.IADD R22, R22, 0x1, -R4 ;  /* 0x000000011616e824 */ /* 0x000fc400078e0a04 */
[----:B------:R-:W-:Y:S01]  /*1980*/  IMAD.HI.U32 R19, R5, R24, RZ ;  /* 0x0000001805137227 */ /* 0x000fe200078e00ff */
[----:B------:R-:W-:-:S03]  /*1990*/  ISETP.GT.U32.AND P6, PT, R4, R23, PT ;  /* 0x000000170400720c */ /* 0x000fc60003fc4070 */
[----:B------:R-:W-:Y:S01]  /*19a0*/  @!P1 IMAD.IADD R20, R20, 0x1, -R4 ;  /* 0x0000000114149824 */ /* 0x000fe200078e0a04 */
[C---:B------:R-:W-:Y:S01]  /*19b0*/  ISETP.GT.U32.AND P1, PT, R4.reuse, R21, PT ;  /* 0x000000150400720c */ /* 0x040fe20003f24070 */
[----:B------:R-:W-:Y:S02]  /*19c0*/  IMAD.MOV R19, RZ, RZ, -R19 ;  /* 0x000000ffff137224 */ /* 0x000fe400078e0a13 */
[----:B------:R-:W-:Y:S01]  /*19d0*/  IMAD.HI.U32 R26, R5, R28, RZ ;  /* 0x0000001c051a7227 */ /* 0x000fe200078e00ff */
[----:B------:R-:W-:-:S03]  /*19e0*/  ISETP.GT.U32.AND P4, PT, R4, R20, PT ;  /* 0x000000140400720c */ /* 0x000fc60003f84070 */
[----:B------:R-:W-:Y:S02]  /*19f0*/  IMAD R24, R4, R19, R24 ;  /* 0x0000001304187224 */ /* 0x000fe400078e0218 */
[--C-:B------:R-:W-:Y:S02]  /*1a00*/  @!P6 IMAD.IADD R23, R23, 0x1, -R4.reuse ;  /* 0x000000011717e824 */ /* 0x100fe400078e0a04 */
[--C-:B------:R-:W-:Y:S01]  /*1a10*/  @!P3 IMAD.IADD R18, R18, 0x1, -R4.reuse ;  /* 0x000000011212b824 */ /* 0x100fe200078e0a04 */
[C---:B------:R-:W-:Y:S01]  /*1a20*/  ISETP.GT.U32.AND P6, PT, R4.reuse, R24, PT ;  /* 0x000000180400720c */ /* 0x040fe20003fc4070 */
[----:B------:R-:W-:Y:S01]  /*1a30*/  @!P1 IMAD.IADD R21, R21, 0x1, -R4 ;  /* 0x0000000115159824 */ /* 0x000fe200078e0a04 */
[C---:B------:R-:W-:Y:S01]  /*1a40*/  ISETP.GT.U32.AND P1, PT, R4.reuse, R25, PT ;  /* 0x000000190400720c */ /* 0x040fe20003f24070 */
[----:B------:R-:W-:Y:S01]  /*1a50*/  @!P2 IMAD.MOV R18, RZ, RZ, -R18 ;  /* 0x000000ffff12a224 */ /* 0x000fe200078e0a12 */
[----:B------:R-:W-:Y:S01]  /*1a60*/  ISETP.GT.U32.AND P2, PT, R4, R22, PT ;  /* 0x000000160400720c */ /* 0x000fe20003f44070 */
[----:B------:R-:W-:Y:S01]  /*1a70*/  @!P4 IMAD.IADD R20, R20, 0x1, -R4 ;  /* 0x000000011414c824 */ /* 0x000fe200078e0a04 */
[----:B------:R-:W-:Y:S01]  /*1a80*/  ISETP.GE.AND P3, PT, R27, RZ, PT ;  /* 0x000000ff1b00720c */ /* 0x000fe20003f66270 */
[----:B------:R-:W-:Y:S01]  /*1a90*/  IMAD R3, R3, UR4, RZ ;  /* 0x0000000403037c24 */ /* 0x000fe2000f8e02ff */
[----:B------:R-:W-:Y:S01]  /*1aa0*/  IABS R27, R32 ;  /* 0x00000020001b7213 */ /* 0x000fe20000000000 */
[----:B------:R-:W-:Y:S01]  /*1ab0*/  @!P0 IMAD.MOV R20, RZ, RZ, -R20 ;  /* 0x000000ffff148224 */ /* 0x000fe200078e0a14 */
[----:B------:R-:W-:Y:S01]  /*1ac0*/  ISETP.GE.AND P4, PT, R29, RZ, PT ;  /* 0x000000ff1d00720c */ /* 0x000fe20003f86270 */
[----:B------:R-:W-:Y:S01]  /*1ad0*/  IMAD.MOV R29, RZ, RZ, -R26 ;  /* 0x000000ffff1d7224 */ /* 0x000fe200078e0a1a */
[----:B------:R-:W-:Y:S01]  /*1ae0*/  UMOV UR4, URZ ;  /* 0x0000003f00047c82 */ /* 0x000fe20008000000 */
[----:B------:R-:W-:Y:S01]  /*1af0*/  @!P6 IADD3 R24, R24, -R4, RZ ;  /* 0x800000041818e210 */ /* 0x000fe20007ffe0ff */
[----:B------:R-:W-:-:S03]  /*1b00*/  IMAD.HI.U32 R19, R5, R27, RZ ;  /* 0x0000001b05137227 */ /* 0x000fc600078e00ff */
[----:B------:R-:W-:Y:S01]  /*1b10*/  ISETP.GT.U32.AND P0, PT, R4, R24, PT ;  /* 0x000000180400720c */ /* 0x000fe20003f04070 */
[----:B------:R-:W-:Y:S02]  /*1b20*/  IMAD.MOV R19, RZ, RZ, -R19 ;  /* 0x000000ffff137224 */ /* 0x000fe400078e0a13 */
[--C-:B------:R-:W-:Y:S01]  /*1b30*/  @!P1 IMAD.IADD R25, R25, 0x1, -R4.reuse ;  /* 0x0000000119199824 */ /* 0x100fe200078e0a04 */
[----:B------:R-:W-:Y:S01]  /*1b40*/  ISETP.GE.AND P1, PT, R31, RZ, PT ;  /* 0x000000ff1f00720c */ /* 0x000fe20003f26270 */
[----:B------:R-:W-:Y:S01]  /*1b50*/  @!P2 IMAD.IADD R22, R22, 0x1, -R4 ;  /* 0x000000011616a824 */ /* 0x000fe200078e0a04 */
[----:B------:R-:W-:Y:S01]  /*1b60*/  ISETP.GE.AND P2, PT, R30, RZ, PT ;  /* 0x000000ff1e00720c */ /* 0x000fe20003f46270 */
[----:B------:R-:W-:Y:S01]  /*1b70*/  VIADD R31, R2, 0x2a ;  /* 0x0000002a021f7836 */ /* 0x000fe20000000000 */
[----:B------:R-:W-:Y:S01]  /*1b80*/  IABS R30, R34 ;  /* 0x00000022001e7213 */ /* 0x000fe20000000000 */
[C---:B------:R-:W-:Y:S01]  /*1b90*/  IMAD R27, R4.reuse, R19, R27 ;  /* 0x00000013041b7224 */ /* 0x040fe200078e021b */
[----:B------:R-:W-:Y:S01]  /*1ba0*/  ISETP.GT.U32.AND P6, PT, R4, R25, PT ;  /* 0x000000190400720c */ /* 0x000fe20003fc4070 */
[----:B------:R-:W-:-:S02]  /*1bb0*/  IMAD.MOV.U32 R19, RZ, RZ, R21 ;  /* 0x000000ffff137224 */ /* 0x000fc400078e0015 */
[C---:B------:R-:W-:Y:S01]  /*1bc0*/  IMAD R26, R4.reuse, R29, R28 ;  /* 0x0000001d041a7224 */ /* 0x040fe200078e021c */
[----:B------:R-:W-:Y:S01]  /*1bd0*/  IABS R29, R31 ;  /* 0x0000001f001d7213 */ /* 0x000fe20000000000 */
[----:B------:R-:W-:Y:S01]  /*1be0*/  @!P5 IMAD.MOV R19, RZ, RZ, -R19 ;  /* 0x000000ffff13d224 */ /* 0x000fe200078e0a13 */
[----:B------:R-:W-:Y:S01]  /*1bf0*/  ISETP.GT.U32.AND P5, PT, R4, R27, PT ;  /* 0x0000001b0400720c */ /* 0x000fe20003fa4070 */
[----:B------:R-:W-:-:S04]  /*1c00*/  IMAD.HI.U32 R28, R5, R30, RZ ;  /* 0x0000001e051c7227 */ /* 0x000fc800078e00ff */
[----:B------:R-:W-:Y:S01]  /*1c10*/  @!P4 IMAD.MOV R22, RZ, RZ, -R22 ;  /* 0x000000ffff16c224 */ /* 0x000fe200078e0a16 */
[----:B------:R-:W-:Y:S01]  /*1c20*/  ISETP.GT.U32.AND P4, PT, R4, R26, PT ;  /* 0x0000001a0400720c */ /* 0x000fe20003f84070 */
[----:B------:R-:W-:Y:S01]  /*1c30*/  @!P0 IMAD.IADD R24, R24, 0x1, -R4 ;  /* 0x0000000118188824 */ /* 0x000fe200078e0a04 */
[----:B------:R-:W-:Y:S01]  /*1c40*/  ISETP.GE.AND P0, PT, R31, RZ, PT ;  /* 0x000000ff1f00720c */ /* 0x000fe20003f06270 */
[----:B------:R-:W-:Y:S02]  /*1c50*/  IMAD.MOV.U32 R21, RZ, RZ, R23 ;  /* 0x000000ffff157224 */ /* 0x000fe400078e0017 */
[----:B------:R-:W-:-:S04]  /*1c60*/  IMAD.HI.U32 R23, R5, R29, RZ ;  /* 0x0000001d05177227 */ /* 0x000fc800078e00ff */
[----:B------:R-:W-:Y:S02]  /*1c70*/  IMAD.MOV R31, RZ, RZ, -R28 ;  /* 0x000000ffff1f7224 */ /* 0x000fe400078e0a1c */
[----:B------:R-:W-:Y:S02]  /*1c80*/  IMAD.MOV R23, RZ, RZ, -R23 ;  /* 0x000000ffff177224 */ /* 0x000fe400078e0a17 */
[C---:B------:R-:W-:Y:S02]  /*1c90*/  IMAD R28, R4.reuse, R31, R30 ;  /* 0x0000001f041c7224 */ /* 0x040fe400078e021e */
[----:B------:R-:W-:Y:S01]  /*1ca0*/  @!P6 IMAD.IADD R25, R25, 0x1, -R4 ;  /* 0x000000011919e824 */ /* 0x000fe200078e0a04 */
[----:B------:R-:W-:Y:S01]  /*1cb0*/  ISETP.GE.AND P6, PT, R33, RZ, PT ;  /* 0x000000ff2100720c */ /* 0x000fe20003fc6270 */
[C---:B------:R-:W-:Y:S02]  /*1cc0*/  IMAD R29, R4.reuse, R23, R29 ;  /* 0x00000017041d7224 */ /* 0x040fe400078e021d */
[----:B------:R-:W-:Y:S01]  /*1cd0*/  @!P1 IMAD.MOV R24, RZ, RZ, -R24 ;  /* 0x000000ffff189224 */ /* 0x000fe200078e0a18 */
[----:B------:R-:W-:Y:S01]  /*1ce0*/  ISETP.GT.U32.AND P1, PT, R4, R28, PT ;  /* 0x0000001c0400720c */ /* 0x000fe20003f24070 */
[----:B------:R-:W-:-:S02]  /*1cf0*/  VIADD R33, R2, 0x28 ;  /* 0x0000002802217836 */ /* 0x000fc40000000000 */
[----:B------:R-:W-:Y:S02]  /*1d00*/  IMAD.MOV.U32 R23, RZ, RZ, R25 ;  /* 0x000000ffff177224 */ /* 0x000fe400078e0019 */
[--C-:B------:R-:W-:Y:S02]  /*1d10*/  @!P5 IMAD.IADD R27, R27, 0x1, -R4.reuse ;  /* 0x000000011b1bd824 */ /* 0x100fe400078e0a04 */
[----:B------:R-:W-:Y:S01]  /*1d20*/  @!P3 IMAD.MOV R21, RZ, RZ, -R21 ;  /* 0x000000ffff15b224 */ /* 0x000fe200078e0a15 */
[----:B------:R-:W-:Y:S01]  /*1d30*/  ISETP.GE.AND P3, PT, R32, RZ, PT ;  /* 0x000000ff2000720c */ /* 0x000fe20003f66270 */
[--C-:B------:R-:W-:Y:S01]  /*1d40*/  @!P4 IMAD.IADD R26, R26, 0x1, -R4.reuse ;  /* 0x000000011a1ac824 */ /* 0x100fe200078e0a04 */
[----:B------:R-:W-:Y:S01]  /*1d50*/  IABS R32, R33 ;  /* 0x0000002100207213 */ /* 0x000fe20000000000 */
[----:B------:R-:W-:Y:S01]  /*1d60*/  @!P2 IMAD.MOV R23, RZ, RZ, -R23 ;  /* 0x000000ffff17a224 */ /* 0x000fe200078e0a17 */
[----:B------:R-:W-:Y:S01]  /*1d70*/  ISETP.GT.U32.AND P2, PT, R4, R29, PT ;  /* 0x0000001d0400720c */ /* 0x000fe20003f44070 */
[----:B------:R-:W-:Y:S01]  /*1d80*/  @!P1 IMAD.IADD R28, R28, 0x1, -R4 ;  /* 0x000000011c1c9824 */ /* 0x000fe200078e0a04 */
[C---:B------:R-:W-:Y:S01]  /*1d90*/  ISETP.GT.U32.AND P5, PT, R4.reuse, R27, PT ;  /* 0x0000001b0400720c */ /* 0x040fe20003fa4070 */
[----:B------:R-:W-:Y:S01]  /*1da0*/  IMAD.MOV.U32 R31, RZ, RZ, R32 ;  /* 0x000000ffff1f7224 */ /* 0x000fe200078e0020 */
[----:B------:R-:W-:Y:S01]  /*1db0*/  ISETP.GT.U32.AND P4, PT, R4, R26, PT ;  /* 0x0000001a0400720c */ /* 0x000fe20003f84070 */
[----:B------:R-:W-:Y:S01]  /*1dc0*/  IMAD R78, R146, UR40, RZ ;  /* 0x00000028924e7c24 */ /* 0x000fe2000f8e02ff */
[----:B------:R-:W-:Y:S01]  /*1dd0*/  IABS R32, R35 ;  /* 0x0000002300207213 */ /* 0x000fe20000000000 */
[----:B------:R-:W-:Y:S01]  /*1de0*/  IMAD.HI.U32 R25, R5, R31, RZ ;  /* 0x0000001f05197227 */ /* 0x000fe200078e00ff */
[----:B------:R-:W-:-:S03]  /*1df0*/  ISETP.GT.U32.AND P1, PT, R4, R28, PT ;  /* 0x0000001c0400720c */ /* 0x000fc60003f24070 */
[----:B------:R-:W-:Y:S02]  /*1e00*/  IMAD.MOV R25, RZ, RZ, -R25 ;  /* 0x000000ffff197224 */ /* 0x000fe400078e0a19 */
[--C-:B------:R-:W-:Y:S02]  /*1e10*/  @!P2 IMAD.IADD R29, R29, 0x1, -R4.reuse ;  /* 0x000000011d1da824 */ /* 0x100fe400078e0a04 */
[--C-:B------:R-:W-:Y:S01]  /*1e20*/  @!P5 IMAD.IADD R27, R27, 0x1, -R4.reuse ;  /* 0x000000011b1bd824 */ /* 0x100fe200078e0a04 */
[----:B------:R-:W-:Y:S01]  /*1e30*/  ISETP.GE.AND P5, PT, R34, RZ, PT ;  /* 0x000000ff2200720c */ /* 0x000fe20003fa6270 */
[----:B------:R-:W-:Y:S01]  /*1e40*/  IMAD.HI.U32 R30, R5, R32, RZ ;  /* 0x00000020051e7227 */ /* 0x000fe200078e00ff */
[----:B------:R-:W-:Y:S02]  /*1e50*/  ISETP.GT.U32.AND P2, PT, R4, R29, PT ;  /* 0x0000001d0400720c */ /* 0x000fe40003f44070 */
[----:B------:R-:W-:Y:S01]  /*1e60*/  IABS R34, R36 ;  /* 0x0000002400227213 */ /* 0x000fe20000000000 */
[----:B------:R-:W-:Y:S01]  /*1e70*/  @!P4 IMAD.IADD R26, R26, 0x1, -R4 ;  /* 0x000000011a1ac824 */ /* 0x000fe200078e0a04 */
[----:B------:R-:W-:Y:S01]  /*1e80*/  ISETP.GE.AND P4, PT, R33, RZ, PT ;  /* 0x000000ff2100720c */ /* 0x000fe20003f86270 */
[----:B------:R-:W-:Y:S01]  /*1e90*/  IMAD R31, R4, R25, R31 ;  /* 0x00000019041f7224 */ /* 0x000fe200078e021f */
[----:B------:R-:W-:Y:S01]  /*1ea0*/  @!P1 IADD3 R28, R28, -R4, RZ ;  /* 0x800000041c1c9210 */ /* 0x000fe20007ffe0ff */
[----:B------:R-:W-:-:S02]  /*1eb0*/  IMAD.MOV.U32 R25, RZ, RZ, R27 ;  /* 0x000000ffff197224 */ /* 0x000fc400078e001b */
[----:B------:R-:W-:Y:S02]  /*1ec0*/  IMAD.MOV R33, RZ, RZ, -R30 ;  /* 0x000000ffff217224 */ /* 0x000fe400078e0a1e */
[----:B------:R-:W-:Y:S01]  /*1ed0*/  @!P3 IMAD.MOV R25, RZ, RZ, -R25 ;  /* 0x000000ffff19b224 */ /* 0x000fe200078e0a19 */
[C---:B------:R-:W-:Y:S01]  /*1ee0*/  ISETP.GT.U32.AND P3, PT, R4.reuse, R31, PT ;  /* 0x0000001f0400720c */ /* 0x040fe20003f64070 */
[----:B------:R-:W-:Y:S02]  /*1ef0*/  IMAD R30, R4, R33, R32 ;  /* 0x00000021041e7224 */ /* 0x000fe400078e0220 */
[----:B------:R-:W-:-:S03]  /*1f00*/  IMAD.HI.U32 R27, R5, R34, RZ ;  /* 0x00000022051b7227 */ /* 0x000fc600078e00ff */
[----:B------:R-:W-:Y:S01]  /*1f10*/  ISETP.GT.U32.AND P1, PT, R4, R30, PT ;  /* 0x0000001e0400720c */ /* 0x000fe20003f24070 */
[----:B------:R-:W-:Y:S02]  /*1f20*/  IMAD.MOV R27, RZ, RZ, -R27 ;  /* 0x000000ffff1b7224 */ /* 0x000fe400078e0a1b */
[----:B------:R-:W-:Y:S01]  /*1f30*/  @!P2 IMAD.IADD R29, R29, 0x1, -R4 ;  /* 0x000000011d1da824 */ /* 0x000fe200078e0a04 */
[----:B------:R-:W-:Y:S01]  /*1f40*/  ISETP.GE.AND P2, PT, R36, RZ, PT ;  /* 0x000000ff2400720c */ /* 0x000fe20003f46270 */
[----:B------:R-:W-:Y:S02]  /*1f50*/  IMAD R33, R4, R27, R34 ;  /* 0x0000001b04217224 */ /* 0x000fe400078e0222 */
[----:B------:R-:W-:Y:S02]  /*1f60*/  VIADD R32, R2, 0x25 ;  /* 0x0000002502207836 */ /* 0x000fe40000000000 */
[----:B------:R-:W-:Y:S02]  /*1f70*/  IMAD.MOV.U32 R27, RZ, RZ, R29 ;  /* 0x000000ffff1b7224 */ /* 0x000fe400078e001d */
[----:B------:R-:W-:-:S02]  /*1f80*/  @!P3 IMAD.IADD R31, R31, 0x1, -R4 ;  /* 0x000000011f1fb824 */ /* 0x000fc400078e0a04 */
[----:B------:R-:W-:Y:S01]  /*1f90*/  @!P0 IMAD.MOV R27, RZ, RZ, -R27 ;  /* 0x000000ffff1b8224 */ /* 0x000fe200078e0a1b */
[----:B------:R-:W-:Y:S01]  /*1fa0*/  ISETP.GE.AND P0, PT, R32, RZ, PT ;  /* 0x000000ff2000720c */ /* 0x000fe20003f06270 */
[----:B------:R-:W-:Y:S01]  /*1fb0*/  VIADD R29, R2, 0x24 ;  /* 0x00000024021d7836 */ /* 0x000fe20000000000 */
[----:B------:R-:W-:Y:S01]  /*1fc0*/  IABS R32, R32 ;  /* 0x0000002000207213 */ /* 0x000fe20000000000 */
[----:B------:R-:W-:Y:S01]  /*1fd0*/  @!P1 IMAD.IADD R30, R30, 0x1, -R4 ;  /* 0x000000011e1e9824 */ /* 0x000fe200078e0a04 */
[C---:B------:R-:W-:Y:S01]  /*1fe0*/  ISETP.GT.U32.AND P3, PT, R4.reuse, R31, PT ;  /* 0x0000001f0400720c */ /* 0x040fe20003f64070 */
[----:B------:R-:W-:Y:S01]  /*1ff0*/  @!P5 IMAD.MOV R28, RZ, RZ, -R28 ;  /* 0x000000ffff1cd224 */ /* 0x000fe200078e0a1c */
[----:B------:R-:W-:Y:S01]  /*2000*/  ISETP.GE.AND P5, PT, R29, RZ, PT ;  /* 0x000000ff1d00720c */ /* 0x000fe20003fa6270 */
[----:B------:R-:W-:Y:S01]  /*2010*/  @!P6 IMAD.MOV R26, RZ, RZ, -R26 ;  /* 0x000000ffff1ae224 */ /* 0x000fe200078e0a1a */
[----:B------:R-:W-:Y:S01]  /*2020*/  IABS R36, R29 ;  /* 0x0000001d00247213 */ /* 0x000fe20000000000 */
[----:B------:R-:W-:Y:S01]  /*2030*/  IMAD.HI.U32 R29, R5, R32, RZ ;  /* 0x00000020051d7227 */ /* 0x000fe200078e00ff */
[----:B------:R-:W-:-:S02]  /*2040*/  ISETP.GT.U32.AND P1, PT, R4, R30, PT ;  /* 0x0000001e0400720c */ /* 0x000fc40003f24070 */
[----:B------:R-:W-:Y:S01]  /*2050*/  ISETP.GE.AND P6, PT, R35, RZ, PT ;  /* 0x000000ff2300720c */ /* 0x000fe20003fc6270 */
[----:B------:R-:W-:Y:S02]  /*2060*/  IMAD.MOV R35, RZ, RZ, -R29 ;  /* 0x000000ffff237224 */ /* 0x000fe400078e0a1d */
[----:B------:R-:W-:-:S04]  /*2070*/  IMAD.HI.U32 R34, R5, R37, RZ ;  /* 0x0000002505227227 */ /* 0x000fc800078e00ff */
[----:B------:R-:W-:Y:S01]  /*2080*/  @!P3 IMAD.IADD R31, R31, 0x1, -R4 ;  /* 0x000000011f1fb824 */ /* 0x000fe200078e0a04 */
[C---:B------:R-:W-:Y:S01]  /*2090*/  ISETP.GT.U32.AND P3, PT, R4.reuse, R33, PT ;  /* 0x000000210400720c */ /* 0x040fe20003f64070 */
[----:B------:R-:W-:Y:S02]  /*20a0*/  IMAD R32, R4, R35, R32 ;  /* 0x0000002304207224 */ /* 0x000fe400078e0220 */
[----:B------:R-:W-:Y:S02]  /*20b0*/  @!P1 IMAD.IADD R30, R30, 0x1, -R4 ;  /* 0x000000011e1e9824 */ /* 0x000fe400078e0a04 */
[----:B------:R-:W-:Y:S01]  /*20c0*/  IMAD.MOV.U32 R29, RZ, RZ, R31 ;  /* 0x000000ffff1d7224 */ /* 0x000fe200078e001f */
[----:B------:R-:W-:Y:S01]  /*20d0*/  ISETP.GT.U32.AND P1, PT, R4, R32, PT ;  /* 0x000000200400720c */ /* 0x000fe20003f24070 */
[----:B------:R-:W-:Y:S02]  /*20e0*/  IMAD.MOV R34, RZ, RZ, -R34 ;  /* 0x000000ffff227224 */ /* 0x000fe400078e0a22 */
[----:B------:R-:W-:-:S04]  /*20f0*/  IMAD.HI.U32 R31, R5, R36, RZ ;  /* 0x00000024051f7227 */ /* 0x000fc800078e00ff */
[--C-:B------:R-:W-:Y:S02]  /*2100*/  @!P3 IMAD.IADD R33, R33, 0x1, -R4.reuse ;  /* 0x000000012121b824 */ /* 0x100fe400078e0a04 */
[C---:B------:R-:W-:Y:S01]  /*2110*/  IMAD R34, R4.reuse, R34, R37 ;  /* 0x0000002204227224 */ /* 0x040fe200078e0225 */
[----:B------:R-:W-:Y:S01]  /*2120*/  IABS R37, R42 ;  /* 0x0000002a00257213 */ /* 0x000fe20000000000 */
[----:B------:R-:W-:Y:S01]  /*2130*/  IMAD.MOV R31, RZ, RZ, -R31 ;  /* 0x000000ffff1f7224 */ /* 0x000fe200078e0a1f */
[----:B------:R-:W-:Y:S01]  /*2140*/  ISETP.GT.U32.AND P3, PT, R4, R33, PT ;  /* 0x000000210400720c */ /* 0x000fe20003f64070 */
[----:B------:R-:W-:Y:S02]  /*2150*/  @!P1 IMAD.IADD R32, R32, 0x1, -R4 ;  /* 0x0000000120209824 */ /* 0x000fe400078e0a04 */
[C---:B------:R-:W-:Y:S02]  /*2160*/  IMAD R35, R4.reuse, R31, R36 ;  /* 0x0000001f04237224 */ /* 0x040fe400078e0224 */
[----:B------:R-:W-:Y:S01]  /*2170*/  IMAD.HI.U32 R31, R5, R37, RZ ;  /* 0x00000025051f7227 */ /* 0x000fe200078e00ff */
[----:B------:R-:W-:-:S03]  /*2180*/  ISETP.GT.U32.AND P1, PT, R4, R32, PT ;  /* 0x000000200400720c */ /* 0x000fc60003f24070 */
[----:B------:R-:W-:Y:S02]  /*2190*/  IMAD.MOV R36, RZ, RZ, -R31 ;  /* 0x000000ffff247224 */ /* 0x000fe400078e0a1f */
[----:B------:R-:W-:Y:S01]  /*21a0*/  @!P6 IMAD.MOV R30, RZ, RZ, -R30 ;  /* 0x000000ffff1ee224 */ /* 0x000fe200078e0a1e */
[C---:B------:R-:W-:Y:S01]  /*21b0*/  ISETP.GT.U32.AND P6, PT, R4.reuse, R35, PT ;  /* 0x000000230400720c */ /* 0x040fe20003fc4070 */
[--C-:B------:R-:W-:Y:S01]  /*21c0*/  @!P3 IMAD.IADD R33, R33, 0x1, -R4.reuse ;  /* 0x000000012121b824 */ /* 0x100fe200078e0a04 */
[C---:B------:R-:W-:Y:S01]  /*21d0*/  ISETP.GT.U32.AND P3, PT, R4.reuse, R34, PT ;  /* 0x000000220400720c */ /* 0x040fe20003f64070 */
[----:B------:R-:W-:Y:S02]  /*21e0*/  IMAD R37, R4, R36, R37 ;  /* 0x0000002404257224 */ /* 0x000fe400078e0225 */
[----:B------:R-:W-:Y:S01]  /*21f0*/  @!P4 IMAD.MOV R29, RZ, RZ, -R29 ;  /* 0x000000ffff1dc224 */ /* 0x000fe200078e0a1d */
[----:B------:R-:W-:Y:S01]  /*2200*/  ISETP.GE.AND P4, PT, R38, RZ, PT ;  /* 0x000000ff2600720c */ /* 0x000fe20003f86270 */
[--C-:B------:R-:W-:Y:S01]  /*2210*/  @!P1 IMAD.IADD R32, R32, 0x1, -R4.reuse ;  /* 0x0000000120209824 */ /* 0x100fe200078e0a04 */
[----:B------:R-:W-:Y:S01]  /*2220*/  ISETP.GT.U32.AND P1, PT, R4, R37, PT ;  /* 0x000000250400720c */ /* 0x000fe20003f24070 */
[----:B------:R-:W-:Y:S01]  /*2230*/  IMAD R78, R143, UR40, RZ ;  /* 0x000000288f4e7c24 */ /* 0x000fe2000f8e02ff */
[----:B------:R-:W-:Y:S01]  /*2240*/  IABS R38, R43 ;  /* 0x0000002b00267213 */ /* 0x000fe20000000000 */
[----:B------:R-:W-:Y:S01]  /*2250*/  IMAD R78, R139, UR40, RZ ;  /* 0x000000288b4e7c24 */ /* 0x000fe2000f8e02ff */
[----:B------:R-:W-:Y:S01]  /*2260*/  @!P0 IADD3 R32, -R32, RZ, RZ ;  /* 0x000000ff20208210 */ /* 0x000fe20007ffe1ff */
[----:B------:R-:W-:Y:S01]  /*2270*/  @!P6 IMAD.IADD R35, R35, 0x1, -R4 ;  /* 0x000000012323e824 */ /* 0x000fe200078e0a04 */
[----:B------:R-:W-:Y:S01]  /*2280*/  ISETP.GE.AND P0, PT, R43, RZ, PT ;  /* 0x000000ff2b00720c */ /* 0x000fe20003f06270 */
[----:B------:R-:W-:-:S03]  /*2290*/  IMAD.HI.U32 R31, R5, R38, RZ ;  /* 0x00000026051f7227 */ /* 0x000fc600078e00ff */
[----:B------:R-:W-:Y:S01]  /*22a0*/  ISETP.GT.U32.AND P6, PT, R4, R35, PT ;  /* 0x000000230400720c */ /* 0x000fe20003fc4070 */
[--C-:B------:R-:W-:Y:S02]  /*22b0*/  @!P3 IMAD.IADD R34, R34, 0x1, -R4.reuse ;  /* 0x000000012222b824 */ /* 0x100fe400078e0a04 */
[----:B------:R-:W-:Y:S02]  /*22c0*/  IMAD.MOV R39, RZ, RZ, -R31 ;  /* 0x000000ffff277224 */ /* 0x000fe400078e0a1f */
[----:B------:R-:W-:Y:S01]  /*22d0*/  IMAD.MOV.U32 R31, RZ, RZ, R33 ;  /* 0x000000ffff1f7224 */ /* 0x000fe200078e0021 */
[----:B------:R-:W-:Y:S01]  /*22e0*/  ISETP.GT.U32.AND P3, PT, R4, R34, PT ;  /* 0x000000220400720c */ /* 0x000fe20003f64070 */
[----:B------:R-:W-:Y:S02]  /*22f0*/  @!P1 IMAD.IADD R37, R37, 0x1, -R4 ;  /* 0x0000000125259824 */ /* 0x000fe400078e0a04 */
[----:B------:R-:W-:-:S03]  /*2300*/  IMAD.HI.U32 R33, R5, R40, RZ ;  /* 0x0000002805217227 */ /* 0x000fc600078e00ff */
[C---:B------:R-:W-:Y:S01]  /*2310*/  ISETP.GT.U32.AND P1, PT, R4.reuse, R37, PT ;  /* 0x000000250400720c */ /* 0x040fe20003f24070 */
[----:B------:R-:W-:Y:S02]  /*2320*/  IMAD R36, R4, R39, R38 ;  /* 0x0000002704247224 */ /* 0x000fe400078e0226 */
[----:B------:R-:W-:Y:S02]  /*2330*/  IMAD.MOV R39, RZ, RZ, -R33 ;  /* 0x000000ffff277224 */ /* 0x000fe400078e0a21 */
[----:B------:R-:W-:-:S04]  /*2340*/  IMAD.HI.U32 R33, R5, R41, RZ ;  /* 0x0000002905217227 */ /* 0x000fc800078e00ff */
[----:B------:R-:W-:Y:S01]  /*2350*/  IMAD R38, R4, R39, R40 ;  /* 0x0000002704267224 */ /* 0x000fe200078e0228 */
[----:B------:R-:W-:Y:S01]  /*2360*/  IABS R40, R48 ;  /* 0x0000003000287213 */ /* 0x000fe20000000000 */
[----:B------:R-:W-:Y:S02]  /*2370*/  IMAD.MOV R39, RZ, RZ, -R33 ;  /* 0x000000ffff277224 */ /* 0x000fe400078e0a21 */
[----:B------:R-:W-:Y:S01]  /*2380*/  @!P2 IMAD.MOV R31, RZ, RZ, -R31 ;  /* 0x000000ffff1fa224 */ /* 0x000fe200078e0a1f */
[----:B------:R-:W-:Y:S01]  /*2390*/  ISETP.GE.AND P2, PT, R42, RZ, PT ;  /* 0x000000ff2a00720c */ /* 0x000fe20003f46270 */
[--C-:B------:R-:W-:Y:S01]  /*23a0*/  @!P3 IMAD.IADD R34, R34, 0x1, -R4.reuse ;  /* 0x000000012222b824 */ /* 0x100fe200078e0a04 */
[C---:B------:R-:W-:Y:S01]  /*23b0*/  ISETP.GT.U32.AND P3, PT, R4.reuse, R38, PT ;  /* 0x000000260400720c */ /* 0x040fe20003f64070 */
[C---:B------:R-:W-:Y:S02]  /*23c0*/  IMAD R39, R4.reuse, R39, R41 ;  /* 0x0000002704277224 */ /* 0x040fe400078e0229 */
[----:B------:R-:W-:Y:S01]  /*23d0*/  @!P6 IMAD.IADD R35, R35, 0x1, -R4 ;  /* 0x000000012323e824 */ /* 0x000fe200078e0a04 */
[----:B------:R-:W-:Y:S01]  /*23e0*/  ISETP.GT.U32.AND P6, PT, R4, R36, PT ;  /* 0x000000240400720c */ /* 0x000fe20003fc4070 */
[----:B------:R-:W-:-:S02]  /*23f0*/  VIADD R42, R2, 0x1e ;  /* 0x0000001e022a7836 */ /* 0x000fc40000000000 */
[----:B------:R-:W-:Y:S01]  /*2400*/  @!P1 IMAD.IADD R37, R37, 0x1, -R4 ;  /* 0x0000000125259824 */ /* 0x000fe200078e0a04 */
[----:B------:R-:W-:Y:S01]  /*2410*/  ISETP.GT.U32.AND P1, PT, R4, R39, PT ;  /* 0x000000270400720c */ /* 0x000fe20003f24070 */
[----:B------:R-:W-:Y:S01]  /*2420*/  IMAD.MOV.U32 R33, RZ, RZ, R35 ;  /* 0x000000ffff217224 */ /* 0x000fe200078e0023 */
[----:B------:R-:W-:Y:S01]  /*2430*/  IABS R35, R42 ;  /* 0x0000002a00237213 */ /* 0x000fe20000000000 */
[----:B------:R-:W-:Y:S01]  /*2440*/  @!P4 IMAD.MOV R34, RZ, RZ, -R34 ;  /* 0x000000ffff22c224 */ /* 0x000fe200078e0a22 */
[----:B------:R-:W-:Y:S01]  /*2450*/  ISETP.GE.AND P4, PT, R46, RZ, PT ;  /* 0x000000ff2e00720c */ /* 0x000fe20003f86270 */
[--C-:B------:R-:W-:Y:S02]  /*2460*/  @!P3 IMAD.IADD R38, R38, 0x1, -R4.reuse ;  /* 0x000000012626b824 */ /* 0x100fe400078e0a04 */
[----:B------:R-:W-:Y:S02]  /*2470*/  IMAD.MOV.U32 R41, RZ, RZ, R35 ;  /* 0x000000ffff297224 */ /* 0x000fe400078e0023 */
[----:B------:R-:W-:Y:S01]  /*2480*/  @!P6 IMAD.IADD R36, R36, 0x1, -R4 ;  /* 0x000000012424e824 */ /* 0x000fe200078e0a04 */
[----:B------:R-:W-:Y:S01]  /*2490*/  ISETP.GT.U32.AND P3, PT, R4, R38, PT ;  /* 0x000000260400720c */ /* 0x000fe20003f64070 */
[----:B------:R-:W-:-:S03]  /*24a0*/  IMAD.HI.U32 R35, R5, R41, RZ ;  /* 0x0000002905237227 */ /* 0x000fc600078e00ff */
[----:B------:R-:W-:Y:S01]  /*24b0*/  ISETP.GT.U32.AND P6, PT, R4, R36, PT ;  /* 0x000000240400720c */ /* 0x000fe20003fc4070 */
[----:B------:R-:W-:Y:S02]  /*24c0*/  @!P1 IMAD.IADD R39, R39, 0x1, -R4 ;  /* 0x0000000127279824 */ /* 0x000fe400078e0a04 */
[----:B------:R-:W-:Y:S02]  /*24d0*/  IMAD.MOV R35, RZ, RZ, -R35 ;  /* 0x000000ffff237224 */ /* 0x000fe400078e0a23 */
[----:B------:R-:W-:Y:S01]  /*24e0*/  VIADD R46, R2, 0x1c ;  /* 0x0000001c022e7836 */ /* 0x000fe20000000000 */
[C---:B------:R-:W-:Y:S01]  /*24f0*/  ISETP.GT.U32.AND P1, PT, R4.reuse, R39, PT ;  /* 0x000000270400720c */ /* 0x040fe20003f24070 */
[----:B------:R-:W-:Y:S02]  /*2500*/  IMAD R41, R4, R35, R41 ;  /* 0x0000002304297224 */ /* 0x000fe400078e0229 */
[----:B------:R-:W-:Y:S01]  /*2510*/  IMAD.HI.U32 R35, R5, R40, RZ ;  /* 0x0000002805237227 */ /* 0x000fe200078e00ff */
[----:B------:R-:W-:-:S03]  /*2520*/  IABS R43, R46 ;  /* 0x0000002e002b7213 */ /* 0x000fc60000000000 */
[----:B------:R-:W-:Y:S02]  /*2530*/  IMAD.MOV R35, RZ, RZ, -R35 ;  /* 0x000000ffff237224 */ /* 0x000fe400078e0a23 */
[----:B------:R-:W-:Y:S01]  /*2540*/  @!P3 IMAD.IADD R38, R38, 0x1, -R4 ;  /* 0x000000012626b824 */ /* 0x000fe200078e0a04 */
[C---:B------:R-:W-:Y:S01]  /*2550*/  ISETP.GT.U32.AND P3, PT, R4.reuse, R41, PT ;  /* 0x000000290400720c */ /* 0x040fe20003f64070 */
[----:B------:R-:W-:Y:S02]  /*2560*/  IMAD R40, R4, R35, R40 ;  /* 0x0000002304287224 */ /* 0x000fe400078e0228 */
[--C-:B------:R-:W-:Y:S02]  /*2570*/  @!P1 IMAD.IADD R39, R39, 0x1, -R4.reuse ;  /* 0x0000000127279824 */ /* 0x100fe400078e0a04 */
[----:B------:R-:W-:Y:S01]  /*2580*/  @!P6 IMAD.IADD R36, R36, 0x1, -R4 ;  /* 0x000000012424e824 */ /* 0x000fe200078e0a04 */
[----:B------:R-:W-:Y:S01]  /*2590*/  ISETP.GT.U32.AND P1, PT, R4, R40, PT ;  /* 0x000000280400720c */ /* 0x000fe20003f24070 */
[----:B------:R-:W-:Y:S01]  /*25a0*/  IMAD.HI.U32 R35, R5, R43, RZ ;  /* 0x0000002b05237227 */ /* 0x000fe200078e00ff */
[----:B------:R-:W-:-:S03]  /*25b0*/  ISETP.GE.AND P6, PT, R42, RZ, PT ;  /* 0x000000ff2a00720c */ /* 0x000fc60003fc6270 */
[----:B------:R-:W-:-:S04]  /*25c0*/  IMAD.HI.U32 R42, R5, R47, RZ ;  /* 0x0000002f052a7227 */ /* 0x000fc800078e00ff */
[--C-:B------:R-:W-:Y:S01]  /*25d0*/  @!P3 IMAD.IADD R41, R41, 0x1, -R4.reuse ;  /* 0x000000012929b824 */ /* 0x100fe200078e0a04 */
[----:B------:R-:W-:Y:S01]  /*25e0*/  ISETP.GE.AND P3, PT, R48, RZ, PT ;  /* 0x000000ff3000720c */ /* 0x000fe20003f66270 */
[----:B------:R-:W-:Y:S01]  /*25f0*/  @!P5 IMAD.MOV R33, RZ, RZ, -R33 ;  /* 0x000000ffff21d224 */ /* 0x000fe200078e0a21 */
[----:B------:R-:W-:Y:S01]  /*2600*/  ISETP.GE.AND P5, PT, R44, RZ, PT ;  /* 0x000000ff2c00720c */ /* 0x000fe20003fa6270 */
[----:B------:R-:W-:Y:S02]  /*2610*/  IMAD.MOV R35, RZ, RZ, -R35 ;  /* 0x000000ffff237224 */ /* 0x000fe400078e0a23 */
[----:B------:R-:W-:Y:S01]  /*2620*/  @!P1 IMAD.IADD R40, R40, 0x1, -R4 ;  /* 0x0000000128289824 */ /* 0x000fe200078e0a04 */
[----:B------:R-:W-:Y:S01]  /*2630*/  ISETP.GT.U32.AND P1, PT, R4, R41, PT ;  /* 0x000000290400720c */ /* 0x000fe20003f24070 */
[----:B------:R-:W-:Y:S02]  /*2640*/  IMAD.MOV R44, RZ, RZ, -R42 ;  /* 0x000000ffff2c7224 */ /* 0x000fe400078e0a2a */
[----:B------:R-:W-:-:S04]  /*2650*/  IMAD.HI.U32 R42, R5, R49, RZ ;  /* 0x00000031052a7227 */ /* 0x000fc800078e00ff */
[C---:B------:R-:W-:Y:S02]  /*2660*/  IMAD R43, R4.reuse, R35, R43 ;  /* 0x00000023042b7224 */ /* 0x040fe400078e022b */
[----:B------:R-:W-:Y:S02]  /*2670*/  IMAD.MOV.U32 R35, RZ, RZ, R37 ;  /* 0x000000ffff237224 */ /* 0x000fe400078e0025 */
[----:B------:R-:W-:Y:S02]  /*2680*/  IMAD.MOV R42, RZ, RZ, -R42 ;  /* 0x000000ffff2a7224 */ /* 0x000fe400078e0a2a */
[----:B------:R-:W-:Y:S02]  /*2690*/  IMAD.MOV.U32 R37, RZ, RZ, R39 ;  /* 0x000000ffff257224 */ /* 0x000fe400078e0027 */
[C---:B------:R-:W-:Y:S02]  /*26a0*/  IMAD R47, R4.reuse, R44, R47 ;  /* 0x0000002c042f7224 */ /* 0x040fe400078e022f */
[C---:B------:R-:W-:Y:S01]  /*26b0*/  IMAD R49, R4.reuse, R42, R49 ;  /* 0x0000002a04317224 */ /* 0x040fe200078e0231 */
[----:B------:R-:W-:Y:S01]  /*26c0*/  @!P4 IADD3 R37, -R37, RZ, RZ ;  /* 0x000000ff2525c210 */ /* 0x000fe20007ffe1ff */
[----:B------:R-:W-:Y:S01]  /*26d0*/  @!P1 IMAD.IADD R41, R41, 0x1, -R4 ;  /* 0x0000000129299824 */ /* 0x000fe200078e0a04 */
[C---:B------:R-:W-:Y:S01]  /*26e0*/  ISETP.GT.U32.AND P4, PT, R4.reuse, R47, PT ;  /* 0x0000002f0400720c */ /* 0x040fe20003f84070 */
[----:B------:R-:W-:Y:S01]  /*26f0*/  IMAD.HI.U32 R39, R5, R51, RZ ;  /* 0x0000003305277227 */ /* 0x000fe200078e00ff */
[----:B------:R-:W-:-:S03]  /*2700*/  ISETP.GT.U32.AND P1, PT, R4, R49, PT ;  /* 0x000000310400720c */ /* 0x000fc60003f24070 */
[----:B------:R-:W-:Y:S02]  /*2710*/  VIADD R42, R2, 0x18 ;  /* 0x00000018022a7836 */ /* 0x000fe40000000000 */
[----:B------:R-:W-:Y:S01]  /*2720*/  @!P2 IMAD.MOV R35, RZ, RZ, -R35 ;  /* 0x000000ffff23a224 */ /* 0x000fe200078e0a23 */
[----:B------:R-:W-:Y:S01]  /*2730*/  ISETP.GT.U32.AND P2, PT, R4, R40, PT ;  /* 0x000000280400720c */ /* 0x000fe20003f44070 */
[----:B------:R-:W-:Y:S01]  /*2740*/  IMAD.MOV R39, RZ, RZ, -R39 ;  /* 0x000000ffff277224 */ /* 0x000fe200078e0a27 */
[----:B------:R-:W-:Y:S01]  /*2750*/  IABS R53, R42 ;  /* 0x0000002a00357213 */ /* 0x000fe20000000000 */
[----:B------:R-:W-:Y:S01]  /*2760*/  @!P5 IMAD.MOV R38, RZ, RZ, -R38 ;  /* 0x000000ffff26d224 */ /* 0x000fe200078e0a26 */
[----:B------:R-:W-:Y:S01]  /*2770*/  ISETP.GE.AND P5, PT, R46, RZ, PT ;  /* 0x000000ff2e00720c */ /* 0x000fe20003fa6270 */
[C---:B------:R-:W-:Y:S02]  /*2780*/  IMAD R51, R4.reuse, R39, R51 ;  /* 0x0000002704337224 */ /* 0x040fe400078e0233 */
[----:B------:R-:W-:Y:S01]  /*2790*/  @!P0 IMAD.MOV R36, RZ, RZ, -R36 ;  /* 0x000000ffff248224 */ /* 0x000fe200078e0a24 */
[----:B------:R-:W-:Y:S01]  /*27a0*/  ISETP.GT.U32.AND P0, PT, R4, R43, PT ;  /* 0x0000002b0400720c */ /* 0x000fe20003f04070 */
[----:B------:R-:W-:-:S02]  /*27b0*/  VIADD R46, R2, 0x17 ;  /* 0x00000017022e7836 */ /* 0x000fc40000000000 */
[----:B------:R-:W-:Y:S02]  /*27c0*/  @!P4 IMAD.IADD R47, R47, 0x1, -R4 ;  /* 0x000000012f2fc824 */ /* 0x000fe400078e0a04 */
[----:B------:R-:W-:Y:S01]  /*27d0*/  IMAD.MOV.U32 R39, RZ, RZ, R41 ;  /* 0x000000ffff277224 */ /* 0x000fe200078e0029 */
[----:B------:R-:W-:Y:S01]  /*27e0*/  IABS R55, R46 ;  /* 0x0000002e00377213 */ /* 0x000fe20000000000 */
[----:B------:R-:W-:-:S04]  /*27f0*/  IMAD.HI.U32 R41, R5, R53, RZ ;  /* 0x0000003505297227 */ /* 0x000fc800078e00ff */
[--C-:B------:R-:W-:Y:S02]  /*2800*/  @!P1 IMAD.IADD R49, R49, 0x1, -R4.reuse ;  /* 0x0000000131319824 */ /* 0x100fe400078e0a04 */
[----:B------:R-:W-:Y:S01]  /*2810*/  @!P6 IMAD.MOV R39, RZ, RZ, -R39 ;  /* 0x000000ffff27e224 */ /* 0x000fe200078e0a27 */
[C---:B------:R-:W-:Y:S01]  /*2820*/  ISETP.GT.U32.AND P6, PT, R4.reuse, R47, PT ;  /* 0x0000002f0400720c */ /* 0x040fe20003fc4070 */
[----:B------:R-:W-:Y:S01]  /*2830*/  IMAD.MOV R41, RZ, RZ, -R41 ;  /* 0x000000ffff297224 */ /* 0x000fe200078e0a29 */
[----:B------:R-:W-:Y:S01]  /*2840*/  ISETP.GT.U32.AND P1, PT, R4, R49, PT ;  /* 0x000000310400720c */ /* 0x000fe20003f24070 */
[----:B------:R-:W-:Y:S01]  /*2850*/  @!P2 IMAD.IADD R40, R40, 0x1, -R4 ;  /* 0x000000012828a824 */ /* 0x000fe200078e0a04 */
[----:B------:R-:W-:Y:S01]  /*2860*/  ISETP.GE.AND P2, PT, R50, RZ, PT ;  /* 0x000000ff3200720c */ /* 0x000fe20003f46270 */
[----:B------:R-:W-:Y:S02]  /*2870*/  IMAD R53, R4, R41, R53 ;  /* 0x0000002904357224 */ /* 0x000fe400078e0235 */
[----:B------:R-:W-:-:S04]  /*2880*/  IMAD.HI.U32 R41, R5, R55, RZ ;  /* 0x0000003705297227 */ /* 0x000fc800078e00ff */
[--C-:B------:R-:W-:Y:S01]  /*2890*/  @!P0 IMAD.IADD R43, R43, 0x1, -R4.reuse ;  /* 0x000000012b2b8824 */ /* 0x100fe200078e0a04 */
[----:B------:R-:W-:Y:S01]  /*28a0*/  ISETP.GE.AND P0, PT, R52, RZ, PT ;  /* 0x000000ff3400720c */ /* 0x000fe20003f06270 */
[----:B------:R-:W-:Y:S02]  /*28b0*/  IMAD.MOV R41, RZ, RZ, -R41 ;  /* 0x000000ffff297224 */ /* 0x000fe400078e0a29 */
[----:B------:R-:W-:Y:S01]  /*28c0*/  @!P6 IMAD.IADD R47, R47, 0x1, -R4 ;  /* 0x000000012f2fe824 */ /* 0x000fe200078e0a04 */
[C---:B------:R-:W-:Y:S01]  /*28d0*/  ISETP.GT.U32.AND P4, PT, R4.reuse, R43, PT ;  /* 0x0000002b0400720c */ /* 0x040fe20003f84070 */
[C---:B------:R-:W-:Y:S01]  /*28e0*/  IMAD R55, R4.reuse, R41, R55 ;  /* 0x0000002904377224 */ /* 0x040fe200078e0237 */
[----:B------:R-:W-:Y:S01]  /*28f0*/  @!P1 IADD3 R49, R49, -R4, RZ ;  /* 0x8000000431319210 */ /* 0x000fe20007ffe0ff */
[----:B------:R-:W-:Y:S01]  /*2900*/  @!P2 IMAD.MOV R47, RZ, RZ, -R47 ;  /* 0x000000ffff2fa224 */ /* 0x000fe200078e0a2f */
[----:B------:R-:W-:Y:S01]  /*2910*/  ISETP.GT.U32.AND P1, PT, R4, R53, PT ;  /* 0x000000350400720c */ /* 0x000fe20003f24070 */
[----:B------:R-:W-:Y:S01]  /*2920*/  VIADD R48, R2, 0x16 ;  /* 0x0000001602307836 */ /* 0x000fe20000000000 */
[C---:B------:R-:W-:Y:S01]  /*2930*/  ISETP.GT.U32.AND P2, PT, R4.reuse, R55, PT ;  /* 0x000000370400720c */ /* 0x040fe20003f44070 */
[----:B------:R-:W-:Y:S01]  /*2940*/  @!P3 IMAD.MOV R40, RZ, RZ, -R40 ;  /* 0x000000ffff28b224 */ /* 0x000fe200078e0a28 */
[----:B------:R-:W-:Y:S01]  /*2950*/  ISETP.GT.U32.AND P3, PT, R4, R51, PT ;  /* 0x000000330400720c */ /* 0x000fe20003f64070 */
[----:B------:R-:W-:Y:S01]  /*2960*/  VIADD R50, R2, 0x14 ;  /* 0x0000001402327836 */ /* 0x000fe20000000000 */
[----:B------:R-:W-:Y:S01]  /*2970*/  IABS R44, R48 ;  /* 0x00000030002c7213 */ /* 0x000fe20000000000 */
[----:B------:R-:W-:Y:S01]  /*2980*/  @!P0 IMAD.MOV R49, RZ, RZ, -R49 ;  /* 0x000000ffff318224 */ /* 0x000fe200078e0a31 */
[----:B------:R-:W-:Y:S01]  /*2990*/  ISETP.GE.AND P6, PT, R42, RZ, PT ;  /* 0x000000ff2a00720c */ /* 0x000fe20003fc6270 */
[----:B------:R-:W-:Y:S01]  /*29a0*/  @!P4 IMAD.IADD R43, R43, 0x1, -R4 ;  /* 0x000000012b2bc824 */ /* 0x000fe200078e0a04 */
[----:B------:R-:W-:Y:S01]  /*29b0*/  IABS R59, R50 ;  /* 0x00000032003b7213 */ /* 0x000fe20000000000 */
[----:B------:R-:W-:Y:S01]  /*29c0*/  IMAD.HI.U32 R42, R5, R44, RZ ;  /* 0x0000002c052a7227 */ /* 0x000fe200078e00ff */
[----:B------:R-:W-:-:S03]  /*29d0*/  ISETP.GE.AND P4, PT, R54, RZ, PT ;  /* 0x000000ff3600720c */ /* 0x000fc60003f86270 */
[--C-:B------:R-:W-:Y:S02]  /*29e0*/  @!P1 IMAD.IADD R53, R53, 0x1, -R4.reuse ;  /* 0x0000000135359824 */ /* 0x100fe400078e0a04 */
[----:B------:R-:W-:Y:S02]  /*29f0*/  IMAD.MOV.U32 R41, RZ, RZ, R43 ;  /* 0x000000ffff297224 */ /* 0x000fe400078e002b */
[----:B------:R-:W-:Y:S01]  /*2a00*/  @!P2 IMAD.IADD R55, R55, 0x1, -R4 ;  /* 0x000000013737a824 */ /* 0x000fe200078e0a04 */
[C---:B------:R-:W-:Y:S01]  /*2a10*/  ISETP.GT.U32.AND P1, PT, R4.reuse, R53, PT ;  /* 0x000000350400720c */ /* 0x040fe20003f24070 */
[----:B------:R-:W-:Y:S02]  /*2a20*/  IMAD.MOV R43, RZ, RZ, -R42 ;  /* 0x000000ffff2b7224 */ /* 0x000fe400078e0a2a */
[----:B------:R-:W-:Y:S01]  /*2a30*/  @!P3 IMAD.IADD R51, R51, 0x1, -R4 ;  /* 0x000000013333b824 */ /* 0x000fe200078e0a04 */
[C---:B------:R-:W-:Y:S01]  /*2a40*/  ISETP.GT.U32.AND P2, PT, R4.reuse, R55, PT ;  /* 0x000000370400720c */ /* 0x040fe20003f44070 */
[----:B------:R-:W-:Y:S01]  /*2a50*/  IMAD R43, R4, R43, R44 ;  /* 0x0000002b042b7224 */ /* 0x000fe200078e022c */
[----:B------:R-:W-:Y:S01]  /*2a60*/  ISETP.GE.AND P3, PT, R46, RZ, PT ;  /* 0x000000ff2e00720c */ /* 0x000fe20003f66270 */
[----:B------:R-:W-:-:S03]  /*2a70*/  IMAD.HI.U32 R44, R5, R59, RZ ;  /* 0x0000003b052c7227 */ /* 0x000fc600078e00ff */
[----:B------:R-:W-:Y:S01]  /*2a80*/  ISETP.GT.U32.AND P0, PT, R4, R43, PT ;  /* 0x0000002b0400720c */ /* 0x000fe20003f04070 */
[----:B------:R-:W-:Y:S02]  /*2a90*/  VIADD R46, R2, 0x15 ;  /* 0x00000015022e7836 */ /* 0x000fe40000000000 */
[----:B------:R-:W-:Y:S02]  /*2aa0*/  IMAD.MOV R44, RZ, RZ, -R44 ;  /* 0x000000ffff2c7224 */ /* 0x000fe400078e0a2c */
[--C-:B------:R-:W-:Y:S01]  /*2ab0*/  @!P1 IMAD.IADD R53, R53, 0x1, -R4.reuse ;  /* 0x0000000135359824 */ /* 0x100fe200078e0a04 */
[----:B------:R-:W-:Y:S01]  /*2ac0*/  IABS R57, R46 ;  /* 0x0000002e00397213 */ /* 0x000fe20000000000 */
[----:B------:R-:W-:Y:S01]  /*2ad0*/  IMAD R59, R4, R44, R59 ;  /* 0x0000002c043b7224 */ /* 0x000fe200078e023b */
[----:B------:R-:W-:Y:S01]  /*2ae0*/  ISETP.GE.AND P1, PT, R46, RZ, PT ;  /* 0x000000ff2e00720c */ /* 0x000fe20003f26270 */
[----:B------:R-:W-:Y:S02]  /*2af0*/  @!P2 IMAD.IADD R55, R55, 0x1, -R4 ;  /* 0x000000013737a824 */ /* 0x000fe400078e0a04 */
[----:B------:R-:W-:Y:S01]  /*2b00*/  VIADD R46, R2, 0x13 ;  /* 0x00000013022e7836 */ /* 0x000fe20000000000 */
[----:B------:R-:W-:Y:S01]  /*2b10*/  ISETP.GT.U32.AND P2, PT, R4, R59, PT ;  /* 0x0000003b0400720c */ /* 0x000fe20003f44070 */
[----:B------:R-:W-:-:S03]  /*2b20*/  IMAD.HI.U32 R42, R5, R57, RZ ;  /* 0x00000039052a7227 */ /* 0x000fc600078e00ff */
[----:B------:R-:W-:Y:S01]  /*2b30*/  IABS R61, R46 ;  /* 0x0000002e003d7213 */ /* 0x000fe20000000000 */
[----:B------:R-:W-:Y:S01]  /*2b40*/  @!P5 IMAD.MOV R41, RZ, RZ, -R41 ;  /* 0x000000ffff29d224 */ /* 0x000fe200078e0a29 */
[----:B------:R-:W-:Y:S01]  /*2b50*/  ISETP.GT.U32.AND P5, PT, R4, R51, PT ;  /* 0x000000330400720c */ /* 0x000fe20003fa4070 */
[----:B------:R-:W-:Y:S02]  /*2b60*/  IMAD.MOV R42, RZ, RZ, -R42 ;  /* 0x000000ffff2a7224 */ /* 0x000fe400078e0a2a */
[----:B------:R-:W-:Y:S01]  /*2b70*/  @!P6 IMAD.MOV R53, RZ, RZ, -R53 ;  /* 0x000000ffff35e224 */ /* 0x000fe200078e0a35 */
[----:B------:R-:W-:Y:S01]  /*2b80*/  ISETP.GE.AND P6, PT, R50, RZ, PT ;  /* 0x000000ff3200720c */ /* 0x000fe20003fc6270 */
[----:B------:R-:W-:Y:S02]  /*2b90*/  IMAD R57, R4, R42, R57 ;  /* 0x0000002a04397224 */ /* 0x000fe400078e0239 */
[----:B------:R-:W-:Y:S02]  /*2ba0*/  VIADD R50, R2, 0x11 ;  /* 0x0000001102327836 */ /* 0x000fe40000000000 */
[----:B------:R-:W-:-:S03]  /*2bb0*/  IMAD.HI.U32 R42, R5, R61, RZ ;  /* 0x0000003d052a7227 */ /* 0x000fc600078e00ff */
[----:B------:R-:W-:Y:S01]  /*2bc0*/  IABS R65, R50 ;  /* 0x0000003200417213 */ /* 0x000fe20000000000 */
[--C-:B------:R-:W-:Y:S02]  /*2bd0*/  @!P0 IMAD.IADD R43, R43, 0x1, -R4.reuse ;  /* 0x000000012b2b8824 */ /* 0x100fe400078e0a04 */
[----:B------:R-:W-:Y:S02]  /*2be0*/  @!P2 IMAD.IADD R59, R59, 0x1, -R4 ;  /* 0x000000013b3ba824 */ /* 0x000fe400078e0a04 */
[----:B------:R-:W-:Y:S01]  /*2bf0*/  IMAD.MOV R42, RZ, RZ, -R42 ;  /* 0x000000ffff2a7224 */ /* 0x000fe200078e0a2a */
[C---:B------:R-:W-:Y:S01]  /*2c00*/  ISETP.GT.U32.AND P0, PT, R4.reuse, R43, PT ;  /* 0x0000002b0400720c */ /* 0x040fe20003f04070 */
[----:B------:R-:W-:Y:S01]  /*2c10*/  @!P5 IMAD.IADD R51, R51, 0x1, -R4 ;  /* 0x000000013333d824 */ /* 0x000fe200078e0a04 */
[C---:B------:R-:W-:Y:S01]  /*2c20*/  ISETP.GT.U32.AND P2, PT, R4.reuse, R59, PT ;  /* 0x0000003b0400720c */ /* 0x040fe20003f44070 */
[----:B------:R-:W-:Y:S01]  /*2c30*/  IMAD R61, R4, R42, R61 ;  /* 0x0000002a043d7224 */ /* 0x000fe200078e023d */
[----:B------:R-:W-:Y:S01]  /*2c40*/  ISETP.GE.AND P5, PT, R48, RZ, PT ;  /* 0x000000ff3000720c */ /* 0x000fe20003fa6270 */
[----:B------:R-:W-:Y:S01]  /*2c50*/  IMAD.HI.U32 R42, R5, R65, RZ ;  /* 0x00000041052a7227 */ /* 0x000fe200078e00ff */
[----:B------:R-:W-:-:S03]  /*2c60*/  IADD3 R48, R2, 0x12, RZ ;  /* 0x0000001202307810 */ /* 0x000fc60007ffe0ff */
[----:B------:R-:W-:Y:S01]  /*2c70*/  @!P4 IMAD.MOV R51, RZ, RZ, -R51 ;  /* 0x000000ffff33c224 */ /* 0x000fe200078e0a33 */
[----:B------:R-:W-:Y:S01]  /*2c80*/  ISETP.GT.U32.AND P4, PT, R4, R57, PT ;  /* 0x000000390400720c */ /* 0x000fe20003f84070 */
[----:B------:R-:W-:Y:S01]  /*2c90*/  IMAD.MOV R42, RZ, RZ, -R42 ;  /* 0x000000ffff2a7224 */ /* 0x000fe200078e0a2a */
[----:B------:R-:W-:Y:S01]  /*2ca0*/  IABS R63, R48 ;  /* 0x00000030003f7213 */ /* 0x000fe20000000000 */
[--C-:B------:R-:W-:Y:S01]  /*2cb0*/  @!P0 IMAD.IADD R43, R43, 0x1, -R4.reuse ;  /* 0x000000012b2b8824 */ /* 0x100fe200078e0a04 */
[----:B------:R-:W-:Y:S01]  /*2cc0*/  ISETP.GE.AND P0, PT, R46, RZ, PT ;  /* 0x000000ff2e00720c */ /* 0x000fe20003f06270 */
[----:B------:R-:W-:Y:S02]  /*2cd0*/  IMAD R65, R4, R42, R65 ;  /* 0x0000002a04417224 */ /* 0x000fe400078e0241 */
[--C-:B------:R-:W-:Y:S02]  /*2ce0*/  @!P2 IMAD.IADD R59, R59, 0x1, -R4.reuse ;  /* 0x000000013b3ba824 */ /* 0x100fe400078e0a04 */
[----:B------:R-:W-:Y:S01]  /*2cf0*/  VIADD R46, R2, 0x10 ;  /* 0x00000010022e7836 */ /* 0x000fe20000000000 */
[----:B------:R-:W-:Y:S01]  /*2d00*/  ISETP.GT.U32.AND P2, PT, R4, R65, PT ;  /* 0x000000410400720c */ /* 0x000fe20003f44070 */
[----:B------:R-:W-:Y:S01]  /*2d10*/  @!P5 IMAD.MOV R43, RZ, RZ, -R43 ;  /* 0x000000ffff2bd224 */ /* 0x000fe200078e0a2b */
[----:B------:R-:W-:Y:S01]  /*2d20*/  ISETP.GE.AND P5, PT, R48, RZ, PT ;  /* 0x000000ff3000720c */ /* 0x000fe20003fa6270 */
[----:B------:R-:W-:Y:S01]  /*2d30*/  @!P4 IMAD.IADD R57, R57, 0x1, -R4 ;  /* 0x000000013939c824 */ /* 0x000fe200078e0a04 */
[----:B------:R-:W-:Y:S01]  /*2d40*/  IABS R67, R46 ;  /* 0x0000002e00437213 */ /* 0x000fe20000000000 */
[----:B------:R-:W-:-:S03]  /*2d50*/  IMAD.HI.U32 R44, R5, R63, RZ ;  /* 0x0000003f052c7227 */ /* 0x000fc600078e00ff */
[----:B------:R-:W-:Y:S01]  /*2d60*/  ISETP.GT.U32.AND P4, PT, R4, R57, PT ;  /* 0x000000390400720c */ /* 0x000fe20003f84070 */
[----:B------:R-:W-:Y:S02]  /*2d70*/  VIADD R48, R2, 0xf ;  /* 0x0000000f02307836 */ /* 0x000fe40000000000 */
[----:B------:R-:W-:-:S03]  /*2d80*/  IMAD.HI.U32 R42, R5, R67, RZ ;  /* 0x00000043052a7227 */ /* 0x000fc600078e00ff */
[----:B------:R-:W-:Y:S01]  /*2d90*/  IABS R69, R48 ;  /* 0x0000003000457213 */ /* 0x000fe20000000000 */
[----:B------:R-:W-:Y:S02]  /*2da0*/  IMAD.MOV R44, RZ, RZ, -R44 ;  /* 0x000000ffff2c7224 */ /* 0x000fe400078e0a2c */
[----:B------:R-:W-:Y:S02]  /*2db0*/  @!P2 IMAD.IADD R65, R65, 0x1, -R4 ;  /* 0x000000014141a824 */ /* 0x000fe400078e0a04 */
[----:B------:R-:W-:Y:S02]  /*2dc0*/  IMAD.MOV R42, RZ, RZ, -R42 ;  /* 0x000000ffff2a7224 */ /* 0x000fe400078e0a2a */
[C---:B------:R-:W-:Y:S01]  /*2dd0*/  IMAD R63, R4.reuse, R44, R63 ;  /* 0x0000002c043f7224 */ /* 0x040fe200078e023f */
[C---:B------:R-:W-:Y:S01]  /*2de0*/  ISETP.GT.U32.AND P2, PT, R4.reuse, R65, PT ;  /* 0x000000410400720c */ /* 0x040fe20003f44070 */
[C---:B------:R-:W-:Y:S01]  /*2df0*/  IMAD R67, R4.reuse, R42, R67 ;  /* 0x0000002a04437224 */ /* 0x040fe200078e0243 */
[----:B------:R-:W-:Y:S01]  /*2e00*/  @!P4 IADD3 R57, R57, -R4, RZ ;  /* 0x800000043939c210 */ /* 0x000fe20007ffe0ff */
[----:B------:R-:W-:Y:S01]  /*2e10*/  IMAD.HI.U32 R42, R5, R69, RZ ;  /* 0x00000045052a7227 */ /* 0x000fe200078e00ff */
[----:B------:R-:W-:-:S03]  /*2e20*/  ISETP.GT.U32.AND P4, PT, R4, R63, PT ;  /* 0x0000003f0400720c */ /* 0x000fc60003f84070 */
[----:B------:R-:W-:Y:S02]  /*2e30*/  IMAD.MOV R42, RZ, RZ, -R42 ;  /* 0x000000ffff2a7224 */ /* 0x000fe400078e0a2a */
[----:B------:R-:W-:Y:S02]  /*2e40*/  VIADD R52, R2, 0xe ;  /* 0x0000000e02347836 */ /* 0x000fe40000000000 */
[C---:B------:R-:W-:Y:S02]  /*2e50*/  IMAD R69, R4.reuse, R42, R69 ;  /* 0x0000002a04457224 */ /* 0x040fe400078e0245 */
[--C-:B------:R-:W-:Y:S01]  /*2e60*/  @!P2 IMAD.IADD R65, R65, 0x1, -R4.reuse ;  /* 0x000000014141a824 */ /* 0x100fe200078e0a04 */
[----:B------:R-:W-:Y:S01]  /*2e70*/  IABS R71, R52 ;  /* 0x0000003400477213 */ /* 0x000fe20000000000 */
[----:B------:R-:W-:Y:S01]  /*2e80*/  @!P3 IMAD.MOV R55, RZ, RZ, -R55 ;  /* 0x000000ffff37b224 */ /* 0x000fe200078e0a37 */
[----:B------:R-:W-:Y:S01]  /*2e90*/  ISETP.GT.U32.AND P2, PT, R4, R69, PT ;  /* 0x000000450400720c */ /* 0x000fe20003f44070 */
[----:B------:R-:W-:Y:S01]  /*2ea0*/  @!P4 IMAD.IADD R63, R63, 0x1, -R4 ;  /* 0x000000013f3fc824 */ /* 0x000fe200078e0a04 */
[----:B------:R-:W-:Y:S01]  /*2eb0*/  ISETP.GE.AND P4, PT, R50, RZ, PT ;  /* 0x000000ff3200720c */ /* 0x000fe20003f86270 */
[----:B------:R-:W-:Y:S01]  /*2ec0*/  IMAD.HI.U32 R44, R5, R71, RZ ;  /* 0x00000047052c7227 */ /* 0x000fe200078e00ff */
[----:B------:R-:W-:-:S03]  /*2ed0*/  ISETP.GT.U32.AND P3, PT, R4, R61, PT ;  /* 0x0000003d0400720c */ /* 0x000fc60003f64070 */
[----:B------:R-:W-:Y:S02]  /*2ee0*/  IMAD.MOV R44, RZ, RZ, -R44 ;  /* 0x000000ffff2c7224 */ /* 0x000fe400078e0a2c */
[----:B------:R-:W-:Y:S01]  /*2ef0*/  @!P1 IMAD.MOV R57, RZ, RZ, -R57 ;  /* 0x000000ffff399224 */ /* 0x000fe200078e0a39 */
[C---:B------:R-:W-:Y:S01]  /*2f00*/  ISETP.GT.U32.AND P1, PT, R4.reuse, R63, PT ;  /* 0x0000003f0400720c */ /* 0x040fe20003f24070 */
[C---:B------:R-:W-:Y:S02]  /*2f10*/  IMAD R71, R4.reuse, R44, R71 ;  /* 0x0000002c04477224 */ /* 0x040fe400078e0247 */
[--C-:B------:R-:W-:Y:S02]  /*2f20*/  @!P2 IMAD.IADD R69, R69, 0x1, -R4.reuse ;  /* 0x000000014545a824 */ /* 0x100fe400078e0a04 */
[----:B------:R-:W-:Y:S02]  /*2f30*/  @!P4 IMAD.MOV R65, RZ, RZ, -R65 ;  /* 0x000000ffff41c224 */ /* 0x000fe400078e0a41 */
[----:B------:R-:W-:Y:S01]  /*2f40*/  @!P3 IMAD.IADD R61, R61, 0x1, -R4 ;  /* 0x000000013d3db824 */ /* 0x000fe200078e0a04 */
[----:B------:R-:W-:Y:S01]  /*2f50*/  ISETP.GT.U32.AND P4, PT, R4, R69, PT ;  /* 0x000000450400720c */ /* 0x000fe20003f84070 */
[----:B------:R-:W-:-:S02]  /*2f60*/  VIADD R42, R2, 0xd ;  /* 0x0000000d022a7836 */ /* 0x000fc40000000000 */
[----:B------:R-:W-:Y:S01]  /*2f70*/  VIADD R44, R2, 0xc ;  /* 0x0000000c022c7836 */ /* 0x000fe20000000000 */
[----:B------:R-:W-:Y:S01]  /*2f80*/  ISETP.GT.U32.AND P3, PT, R4, R61, PT ;  /* 0x0000003d0400720c */ /* 0x000fe20003f64070 */
[--C-:B------:R-:W-:Y:S01]  /*2f90*/  @!P1 IMAD.IADD R63, R63, 0x1, -R4.reuse ;  /* 0x000000013f3f9824 */ /* 0x100fe200078e0a04 */
[----:B------:R-:W-:Y:S01]  /*2fa0*/  IABS R73, R42 ;  /* 0x0000002a00497213 */ /* 0x000fe20000000000 */
[----:B------:R-:W-:Y:S01]  /*2fb0*/  VIADD R54, R2, 0x9 ;  /* 0x0000000902367836 */ /* 0x000fe20000000000 */
[----:B------:R-:W-:Y:S01]  /*2fc0*/  IABS R75, R44 ;  /* 0x0000002c004b7213 */ /* 0x000fe20000000000 */
[----:B------:R-:W-:Y:S01]  /*2fd0*/  @!P5 IMAD.MOV R63, RZ, RZ, -R63 ;  /* 0x000000ffff3fd224 */ /* 0x000fe200078e0a3f */
[----:B------:R-:W-:Y:S01]  /*2fe0*/  ISETP.GE.AND P5, PT, R42, RZ, PT ;  /* 0x000000ff2a00720c */ /* 0x000fe20003fa6270 */
[----:B------:R-:W-:Y:S01]  /*2ff0*/  IMAD.HI.U32 R42, R5, R73, RZ ;  /* 0x00000049052a7227 */ /* 0x000fe200078e00ff */
[----:B------:R-:W-:Y:S02]  /*3000*/  ISETP.GE.AND P2, PT, R44, RZ, PT ;  /* 0x000000ff2c00720c */ /* 0x000fe40003f46270 */
[----:B------:R-:W-:Y:S01]  /*3010*/  IABS R81, R54 ;  /* 0x0000003600517213 */ /* 0x000fe20000000000 */
[--C-:B------:R-:W-:Y:S01]  /*3020*/  @!P4 IMAD.IADD R69, R69, 0x1, -R4.reuse ;  /* 0x000000014545c824 */ /* 0x100fe200078e0a04 */
[C---:B------:R-:W-:Y:S01]  /*3030*/  ISETP.GT.U32.AND P4, PT, R4.reuse, R71, PT ;  /* 0x000000470400720c */ /* 0x040fe20003f84070 */
[----:B------:R-:W-:Y:S01]  /*3040*/  @!P3 IMAD.IADD R61, R61, 0x1, -R4 ;  /* 0x000000013d3db824 */ /* 0x000fe200078e0a04 */
[----:B------:R-:W-:Y:S01]  /*3050*/  ISETP.GT.U32.AND P3, PT, R4, R67, PT ;  /* 0x000000430400720c */ /* 0x000fe20003f64070 */
[----:B------:R-:W-:Y:S01]  /*3060*/  IMAD.MOV R42, RZ, RZ, -R42 ;  /* 0x000000ffff2a7224 */ /* 0x000fe200078e0a2a */
[----:B------:R-:W-:Y:S01]  /*3070*/  ISETP.GE.AND P1, PT, R52, RZ, PT ;  /* 0x000000ff3400720c */ /* 0x000fe20003f26270 */
[----:B------:R-:W-:-:S04]  /*3080*/  IMAD.HI.U32 R44, R5, R75, RZ ;  /* 0x0000004b052c7227 */ /* 0x000fc800078e00ff */
[C---:B------:R-:W-:Y:S02]  /*3090*/  IMAD R73, R4.reuse, R42, R73 ;  /* 0x0000002a04497224 */ /* 0x040fe400078e0249 */
[----:B------:R-:W-:Y:S02]  /*30a0*/  IMAD.MOV R44, RZ, RZ, -R44 ;  /* 0x000000ffff2c7224 */ /* 0x000fe400078e0a2c */
[-C--:B------:R-:W-:Y:S01]  /*30b0*/  @!P4 IADD3 R71, R71, -R4.reuse, RZ ;  /* 0x800000044747c210 */ /* 0x080fe20007ffe0ff */
[----:B------:R-:W-:Y:S01]  /*30c0*/  @!P6 IMAD.MOV R59, RZ, RZ, -R59 ;  /* 0x000000ffff3be224 */ /* 0x000fe200078e0a3b */
[----:B------:R-:W-:Y:S01]  /*30d0*/  @!P3 IADD3 R67, R67, -R4, RZ ;  /* 0x800000044343b210 */ /* 0x000fe20007ffe0ff */
[C---:B------:R-:W-:Y:S01]  /*30e0*/  IMAD R75, R4.reuse, R44, R75 ;  /* 0x0000002c044b7224 */ /* 0x040fe200078e024b */
[C---:B------:R-:W-:Y:S01]  /*30f0*/  ISETP.GT.U32.AND P4, PT, R4.reuse, R71, PT ;  /* 0x000000470400720c */ /* 0x040fe20003f84070 */
[----:B------:R-:W-:Y:S01]  /*3100*/  IMAD.HI.U32 R50, R5, R81, RZ ;  /* 0x0000005105327227 */ /* 0x000fe200078e00ff */
[----:B------:R-:W-:-:S02]  /*3110*/  ISETP.GT.U32.AND P3, PT, R4, R67, PT ;  /* 0x000000430400720c */ /* 0x000fc40003f64070 */
[----:B------:R-:W-:Y:S01]  /*3120*/  ISETP.GE.AND P6, PT, R46, RZ, PT ;  /* 0x000000ff2e00720c */ /* 0x000fe20003fc6270 */
[C---:B------:R-:W-:Y:S02]  /*3130*/  VIADD R46, R2.reuse, 0xb ;  /* 0x0000000b022e7836 */ /* 0x040fe40000000000 */
[----:B------:R-:W-:Y:S02]  /*3140*/  VIADD R52, R2, 0xa ;  /* 0x0000000a02347836 */ /* 0x000fe40000000000 */
[----:B------:R-:W-:Y:S01]  /*3150*/  IMAD.MOV R50, RZ, RZ, -R50 ;  /* 0x000000ffff327224 */ /* 0x000fe200078e0a32 */
[----:B------:R-:W-:Y:S01]  /*3160*/  IABS R77, R46 ;  /* 0x0000002e004d7213 */ /* 0x000fe20000000000 */
[----:B------:R-:W-:Y:S01]  /*3170*/  @!P0 IMAD.MOV R61, RZ, RZ, -R61 ;  /* 0x000000ffff3d8224 */ /* 0x000fe200078e0a3d */
[----:B------:R-:W-:Y:S01]  /*3180*/  ISETP.GE.AND P0, PT, R48, RZ, PT ;  /* 0x000000ff3000720c */ /* 0x000fe20003f06270 */
[--C-:B------:R-:W-:Y:S01]  /*3190*/  @!P4 IMAD.IADD R71, R71, 0x1, -R4.reuse ;  /* 0x000000014747c824 */ /* 0x100fe200078e0a04 */
[----:B------:R-:W-:Y:S01]  /*31a0*/  ISETP.GT.U32.AND P4, PT, R4, R73, PT ;  /* 0x000000490400720c */ /* 0x000fe20003f84070 */
[----:B------:R-:W-:Y:S01]  /*31b0*/  @!P3 IMAD.IADD R67, R67, 0x1, -R4 ;  /* 0x000000014343b824 */ /* 0x000fe200078e0a04 */
[----:B------:R-:W-:Y:S01]  /*31c0*/  ISETP.GE.AND P3, PT, R46, RZ, PT ;  /* 0x000000ff2e00720c */ /* 0x000fe20003f66270 */
[----:B------:R-:W-:Y:S01]  /*31d0*/  IMAD R81, R4, R50, R81 ;  /* 0x0000003204517224 */ /* 0x000fe200078e0251 */
[----:B------:R-:W-:Y:S01]  /*31e0*/  IABS R79, R52 ;  /* 0x00000034004f7213 */ /* 0x000fe20000000000 */
[----:B------:R-:W-:-:S04]  /*31f0*/  IMAD.HI.U32 R46, R5, R77, RZ ;  /* 0x0000004d052e7227 */ /* 0x000fc800078e00ff */
[----:B------:R-:W-:Y:S02]  /*3200*/  VIADD R50, R2, 0x8 ;  /* 0x0000000802327836 */ /* 0x000fe40000000000 */
[----:B------:R-:W-:Y:S02]  /*3210*/  IMAD.MOV R46, RZ, RZ, -R46 ;  /* 0x000000ffff2e7224 */ /* 0x000fe400078e0a2e */
[----:B------:R-:W-:Y:S01]  /*3220*/  @!P4 IMAD.IADD R73, R73, 0x1, -R4 ;  /* 0x000000014949c824 */ /* 0x000fe200078e0a04 */
[----:B------:R-:W-:Y:S01]  /*3230*/  ISETP.GT.U32.AND P4, PT, R4, R75, PT ;  /* 0x0000004b0400720c */ /* 0x000fe20003f84070 */
[----:B------:R-:W-:Y:S01]  /*3240*/  IMAD.HI.U32 R48, R5, R79, RZ ;  /* 0x0000004f05307227 */ /* 0x000fe200078e00ff */
[----:B------:R-:W-:-:S03]  /*3250*/  IABS R83, R50 ;  /* 0x0000003200537213 */ /* 0x000fc60000000000 */
[----:B------:R-:W-:Y:S02]  /*3260*/  IMAD R77, R4, R46, R77 ;  /* 0x0000002e044d7224 */ /* 0x000fe400078e024d */
[----:B------:R-:W-:Y:S02]  /*3270*/  IMAD.MOV R48, RZ, RZ, -R48 ;  /* 0x000000ffff307224 */ /* 0x000fe400078e0a30 */
[----:B------:R-:W-:-:S04]  /*3280*/  IMAD.HI.U32 R42, R5, R83, RZ ;  /* 0x00000053052a7227 */ /* 0x000fc800078e00ff */
[----:B------:R-:W-:Y:S01]  /*3290*/  @!P4 IADD3 R75, R75, -R4, RZ ;  /* 0x800000044b4bc210 */ /* 0x000fe20007ffe0ff */
[----:B------:R-:W-:Y:S01]  /*32a0*/  @!P6 IMAD.MOV R67, RZ, RZ, -R67 ;  /* 0x000000ffff43e224 */ /* 0x000fe200078e0a43 */
[C---:B------:R-:W-:Y:S01]  /*32b0*/  ISETP.GT.U32.AND P6, PT, R4.reuse, R73, PT ;  /* 0x000000490400720c */ /* 0x040fe20003fc4070 */
[----:B------:R-:W-:Y:S01]  /*32c0*/  @!P0 IMAD.MOV R69, RZ, RZ, -R69 ;  /* 0x000000ffff458224 */ /* 0x000fe200078e0a45 */
[C---:B------:R-:W-:Y:S01]  /*32d0*/  ISETP.GT.U32.AND P4, PT, R4.reuse, R75, PT ;  /* 0x0000004b0400720c */ /* 0x040fe20003f84070 */
[C---:B------:R-:W-:Y:S01]  /*32e0*/  IMAD R79, R4.reuse, R48, R79 ;  /* 0x00000030044f7224 */ /* 0x040fe200078e024f */
[----:B------:R-:W-:Y:S01]  /*32f0*/  ISETP.GT.U32.AND P0, PT, R4, R77, PT ;  /* 0x0000004d0400720c */ /* 0x000fe20003f04070 */
[----:B------:R-:W-:-:S04]  /*3300*/  IMAD.HI.U32 R44, R5, R85, RZ ;  /* 0x00000055052c7227 */ /* 0x000fc800078e00ff */
[----:B------:R-:W-:Y:S02]  /*3310*/  IMAD.MOV R48, RZ, RZ, -R42 ;  /* 0x000000ffff307224 */ /* 0x000fe400078e0a2a */
[----:B------:R-:W-:Y:S02]  /*3320*/  IMAD.MOV R44, RZ, RZ, -R44 ;  /* 0x000000ffff2c7224 */ /* 0x000fe400078e0a2c */
[C---:B------:R-:W-:Y:S02]  /*3330*/  IMAD R83, R4.reuse, R48, R83 ;  /* 0x0000003004537224 */ /* 0x040fe400078e0253 */
[C---:B------:R-:W-:Y:S02]  /*3340*/  IMAD R85, R4.reuse, R44, R85 ;  /* 0x0000002c04557224 */ /* 0x040fe400078e0255 */
[--C-:B------:R-:W-:Y:S01]  /*3350*/  @!P4 IMAD.IADD R75, R75, 0x1, -R4.reuse ;  /* 0x000000014b4bc824 */ /* 0x100fe200078e0a04 */
[C---:B------:R-:W-:Y:S01]  /*3360*/  ISETP.GT.U32.AND P4, PT, R4.reuse, R83, PT ;  /* 0x000000530400720c */ /* 0x040fe20003f84070 */
[----:B------:R-:W-:Y:S01]  /*3370*/  @!P1 IMAD.MOV R71, RZ, RZ, -R71 ;  /* 0x000000ffff479224 */ /* 0x000fe200078e0a47 */
[C---:B------:R-:W-:Y:S01]  /*3380*/  ISETP.GT.U32.AND P1, PT, R4.reuse, R79, PT ;  /* 0x0000004f0400720c */ /* 0x040fe20003f24070 */
[----:B------:R-:W-:Y:S01]  /*3390*/  @!P6 IMAD.IADD R73, R73, 0x1, -R4 ;  /* 0x000000014949e824 */ /* 0x000fe200078e0a04 */
[----:B------:R-:W-:Y:S01]  /*33a0*/  ISETP.GT.U32.AND P6, PT, R4, R81, PT ;  /* 0x000000510400720c */ /* 0x000fe20003fc4070 */
[----:B------:R-:W-:Y:S01]  /*33b0*/  IMAD.HI.U32 R46, R5, R87, RZ ;  /* 0x00000057052e7227 */ /* 0x000fe200078e00ff */
[----:B------:R-:W-:-:S03]  /*33c0*/  @!P2 IADD3 R75, -R75, RZ, RZ ;  /* 0x000000ff4b4ba210 */ /* 0x000fc60007ffe1ff */
[----:B------:R-:W-:Y:S01]  /*33d0*/  @!P0 IMAD.IADD R77, R77, 0x1, -R4 ;  /* 0x000000014d4d8824 */ /* 0x000fe200078e0a04 */
[----:B------:R-:W-:Y:S01]  /*33e0*/  ISETP.GT.U32.AND P0, PT, R4, R85, PT ;  /* 0x000000550400720c */ /* 0x000fe20003f04070 */
[----:B------:R-:W-:Y:S02]  /*33f0*/  IMAD.MOV R46, RZ, RZ, -R46 ;  /* 0x000000ffff2e7224 */ /* 0x000fe400078e0a2e */
[----:B------:R-:W-:Y:S02]  /*3400*/  VIADD R48, R2, 0x2 ;  /* 0x0000000202307836 */ /* 0x000fe40000000000 */
[----:B------:R-:W-:-:S03]  /*3410*/  IMAD.HI.U32 R44, R5, R91, RZ ;  /* 0x0000005b052c7227 */ /* 0x000fc600078e00ff */
[----:B------:R-:W-:Y:S01]  /*3420*/  IABS R95, R48 ;  /* 0x00000030005f7213 */ /* 0x000fe20000000000 */
[----:B------:R-:W-:Y:S02]  /*3430*/  IMAD R87, R4, R46, R87 ;  /* 0x0000002e04577224 */ /* 0x000fe400078e0257 */
[----:B------:R-:W-:Y:S02]  /*3440*/  VIADD R46, R2, 0x3 ;  /* 0x00000003022e7836 */ /* 0x000fe40000000000 */
[----:B------:R-:W-:-:S03]  /*3450*/  IMAD.HI.U32 R42, R5, R89, RZ ;  /* 0x00000059052a7227 */ /* 0x000fc600078e00ff */
[----:B------:R-:W-:Y:S01]  /*3460*/  IABS R93, R46 ;  /* 0x0000002e005d7213 */ /* 0x000fe20000000000 */
[----:B------:R-:W-:Y:S02]  /*3470*/  @!P4 IMAD.IADD R83, R83, 0x1, -R4 ;  /* 0x000000015353c824 */ /* 0x000fe400078e0a04 */
[----:B------:R-:W-:Y:S02]  /*3480*/  IMAD.MOV R44, RZ, RZ, -R44 ;  /* 0x000000ffff2c7224 */ /* 0x000fe400078e0a2c */
[--C-:B------:R-:W-:Y:S01]  /*3490*/  @!P1 IMAD.IADD R79, R79, 0x1, -R4.reuse ;  /* 0x000000014f4f9824 */ /* 0x100fe200078e0a04 */
[C---:B------:R-:W-:Y:S01]  /*34a0*/  ISETP.GT.U32.AND P1, PT, R4.reuse, R87, PT ;  /* 0x000000570400720c */ /* 0x040fe20003f24070 */
[----:B------:R-:W-:Y:S01]  /*34b0*/  @!P6 IMAD.IADD R81, R81, 0x1, -R4 ;  /* 0x000000015151e824 */ /* 0x000fe200078e0a04 */
[C---:B------:R-:W-:Y:S01]  /*34c0*/  ISETP.GT.U32.AND P6, PT, R4.reuse, R77, PT ;  /* 0x0000004d0400720c */ /* 0x040fe20003fc4070 */
[----:B------:R-:W-:Y:S02]  /*34d0*/  IMAD.MOV R42, RZ, RZ, -R42 ;  /* 0x000000ffff2a7224 */ /* 0x000fe400078e0a2a */
[----:B------:R-:W-:Y:S01]  /*34e0*/  @!P0 IMAD.IADD R85, R85, 0x1, -R4 ;  /* 0x0000000155558824 */ /* 0x000fe200078e0a04 */
[C---:B------:R-:W-:Y:S01]  /*34f0*/  ISETP.GT.U32.AND P0, PT, R4.reuse, R83, PT ;  /* 0x000000530400720c */ /* 0x040fe20003f04070 */
[C---:B------:R-:W-:Y:S01]  /*3500*/  IMAD R91, R4.reuse, R44, R91 ;  /* 0x0000002c045b7224 */ /* 0x040fe200078e025b */
[----:B------:R-:W-:Y:S01]  /*3510*/  ISETP.GT.U32.AND P4, PT, R4, R81, PT ;  /* 0x000000510400720c */ /* 0x000fe20003f84070 */
[----:B------:R-:W-:-:S04]  /*3520*/  IMAD.HI.U32 R44, R5, R95, RZ ;  /* 0x0000005f052c7227 */ /* 0x000fc800078e00ff */
[----:B------:R-:W-:Y:S02]  /*3530*/  IMAD R89, R4, R42, R89 ;  /* 0x0000002a04597224 */ /* 0x000fe400078e0259 */
[----:B------:R-:W-:-:S04]  /*3540*/  IMAD.HI.U32 R42, R5, R93, RZ ;  /* 0x0000005d052a7227 */ /* 0x000fc800078e00ff */
[----:B------:R-:W-:Y:S02]  /*3550*/  IMAD.MOV R44, RZ, RZ, -R44 ;  /* 0x000000ffff2c7224 */ /* 0x000fe400078e0a2c */
[----:B------:R-:W-:Y:S02]  /*3560*/  IMAD.MOV R42, RZ, RZ, -R42 ;  /* 0x000000ffff2a7224 */ /* 0x000fe400078e0a2a */
[C---:B------:R-:W-:Y:S02]  /*3570*/  IMAD R95, R4.reuse, R44, R95 ;  /* 0x0000002c045f7224 */ /* 0x040fe400078e025f */
[C---:B------:R-:W-:Y:S02]  /*3580*/  IMAD R93, R4.reuse, R42, R93 ;  /* 0x0000002a045d7224 */ /* 0x040fe400078e025d */
[----:B------:R-:W-:Y:S01]  /*3590*/  @!P5 IMAD.MOV R73, RZ, RZ, -R73 ;  /* 0x000000ffff49d224 */ /* 0x000fe200078e0a49 */
[C---:B------:R-:W-:Y:S01]  /*35a0*/  ISETP.GT.U32.AND P5, PT, R4.reuse, R79, PT ;  /* 0x0000004f0400720c */ /* 0x040fe20003fa4070 */
[--C-:B------:R-:W-:Y:S01]  /*35b0*/  @!P1 IMAD.IADD R87, R87, 0x1, -R4.reuse ;  /* 0x0000000157579824 */ /* 0x100fe200078e0a04 */
[C---:B------:R-:W-:Y:S01]  /*35c0*/  ISETP.GT.U32.AND P1, PT, R4.reuse, R85, PT ;  /* 0x000000550400720c */ /* 0x040fe20003f24070 */
[----:B------:R-:W-:Y:S01]  /*35d0*/  @!P0 IMAD.IADD R83, R83, 0x1, -R4 ;  /* 0x0000000153538824 */ /* 0x000fe200078e0a04 */
[C---:B------:R-:W-:Y:S01]  /*35e0*/  ISETP.GT.U32.AND P0, PT, R4.reuse, R95, PT ;  /* 0x0000005f0400720c */ /* 0x040fe20003f04070 */
[----:B------:R-:W-:Y:S01]  /*35f0*/  IMAD.HI.U32 R42, R5, R97, RZ ;  /* 0x00000061052a7227 */ /* 0x000fe200078e00ff */
[----:B------:R-:W-:-:S03]  /*3600*/  ISETP.GT.U32.AND P2, PT, R4, R87, PT ;  /* 0x000000570400720c */ /* 0x000fc60003f44070 */
[----:B------:R-:W-:-:S04]  /*3610*/  IMAD.HI.U32 R5, R5, R99, RZ ;  /* 0x0000006305057227 */ /* 0x000fc800078e00ff */
[--C-:B------:R-:W-:Y:S01]  /*3620*/  @!P6 IMAD.IADD R77, R77, 0x1, -R4.reuse ;  /* 0x000000014d4de824 */ /* 0x100fe200078e0a04 */
[C---:B------:R-:W-:Y:S01]  /*3630*/  ISETP.GT.U32.AND P6, PT, R4.reuse, R89, PT ;  /* 0x000000590400720c */ /* 0x040fe20003fc4070 */
[----:B------:R-:W-:Y:S01]  /*3640*/  @!P4 IMAD.IADD R81, R81, 0x1, -R4 ;  /* 0x000000015151c824 */ /* 0x000fe200078e0a04 */
[C---:B------:R-:W-:Y:S01]  /*3650*/  ISETP.GT.U32.AND P4, PT, R4.reuse, R93, PT ;  /* 0x0000005d0400720c */ /* 0x040fe20003f84070 */
[----:B------:R-:W-:Y:S02]  /*3660*/  IMAD.MOV R42, RZ, RZ, -R42 ;  /* 0x000000ffff2a7224 */ /* 0x000fe400078e0a2a */
[----:B------:R-:W-:Y:S02]  /*3670*/  IMAD.MOV R5, RZ, RZ, -R5 ;  /* 0x000000ffff057224 */ /* 0x000fe400078e0a05 */
[C---:B------:R-:W-:Y:S02]  /*3680*/  IMAD R97, R4.reuse, R42, R97 ;  /* 0x0000002a04617224 */ /* 0x040fe400078e0261 */
[C---:B------:R-:W-:Y:S01]  /*3690*/  IMAD R99, R4.reuse, R5, R99 ;  /* 0x0000000504637224 */ /* 0x040fe200078e0263 */
[----:B------:R-:W-:Y:S01]  /*36a0*/  SHF.R.S32.HI R5, RZ, 0x1f, R246 ;  /* 0x0000001fff057819 */ /* 0x000fe200000114f6 */
[--C-:B------:R-:W-:Y:S01]  /*36b0*/  @!P5 IMAD.IADD R79, R79, 0x1, -R4.reuse ;  /* 0x000000014f4fd824 */ /* 0x100fe200078e0a04 */
[C---:B------:R-:W-:Y:S01]  /*36c0*/  ISETP.GT.U32.AND P5, PT, R4.reuse, R91, PT ;  /* 0x0000005b0400720c */ /* 0x040fe20003fa4070 */
[--C-:B------:R-:W-:Y:S01]  /*36d0*/  @!P1 IMAD.IADD R85, R85, 0x1, -R4.reuse ;  /* 0x0000000155559824 */ /* 0x100fe200078e0a04 */
[C---:B------:R-:W-:Y:S01]  /*36e0*/  ISETP.GT.U32.AND P1, PT, R4.reuse, R97, PT ;  /* 0x000000610400720c */ /* 0x040fe20003f24070 */
[--C-:B------:R-:W-:Y:S01]  /*36f0*/  @!P0 IMAD.IADD R95, R95, 0x1, -R4.reuse ;  /* 0x000000015f5f8824 */ /* 0x100fe200078e0a04 */
[----:B------:R-:W-:Y:S01]  /*3700*/  ISETP.GT.U32.AND P0, PT, R4, R99, PT ;  /* 0x000000630400720c */ /* 0x000fe20003f04070 */
[--C-:B------:R-:W-:Y:S01]  /*3710*/  @!P2 IMAD.IADD R87, R87, 0x1, -R4.reuse ;  /* 0x000000015757a824 */ /* 0x100fe200078e0a04 */
[----:B------:R-:W-:Y:S01]  /*3720*/  ISETP.GE.AND P2, PT, R52, RZ, PT ;  /* 0x000000ff3400720c */ /* 0x000fe20003f46270 */
[--C-:B------:R-:W-:Y:S01]  /*3730*/  @!P6 IMAD.IADD R89, R89, 0x1, -R4.reuse ;  /* 0x000000015959e824 */ /* 0x100fe200078e0a04 */
[----:B------:R-:W-:Y:S01]  /*3740*/  ISETP.GE.AND P6, PT, R54, RZ, PT ;  /* 0x000000ff3600720c */ /* 0x000fe20003fc6270 */
[--C-:B------:R-:W-:Y:S01]  /*3750*/  @!P4 IMAD.IADD R93, R93, 0x1, -R4.reuse ;  /* 0x000000015d5dc824 */ /* 0x100fe200078e0a04 */
[----:B------:R-:W-:Y:S01]  /*3760*/  ISETP.GE.AND P4, PT, R56, RZ, PT ;  /* 0x000000ff3800720c */ /* 0x000fe20003f86270 */
[----:B------:R-:W-:Y:S01]  /*3770*/  @!P3 IMAD.MOV R77, RZ, RZ, -R77 ;  /* 0x000000ffff4db224 */ /* 0x000fe200078e0a4d */
[----:B------:R-:W-:Y:S01]  /*3780*/  LEA.HI R246, R5, R246, RZ, 0x7 ;  /* 0x000000f605f67211 */ /* 0x000fe200078f38ff */
[--C-:B------:R-:W-:Y:S01]  /*3790*/  @!P5 IMAD.IADD R91, R91, 0x1, -R4.reuse ;  /* 0x000000015b5bd824 */ /* 0x100fe200078e0a04 */
[C---:B------:R-:W-:Y:S01]  /*37a0*/  ISETP.GT.U32.AND P3, PT, R4.reuse, R93, PT ;  /* 0x0000005d0400720c */ /* 0x040fe20003f64070 */
[--C-:B------:R-:W-:Y:S01]  /*37b0*/  @!P1 IMAD.IADD R97, R97, 0x1, -R4.reuse ;  /* 0x0000000161619824 */ /* 0x100fe200078e0a04 */
[C---:B------:R-:W-:Y:S01]  /*37c0*/  ISETP.GT.U32.AND P1, PT, R4.reuse, R89, PT ;  /* 0x000000590400720c */ /* 0x040fe20003f24070 */
[----:B------:R-:W-:Y:S01]  /*37d0*/  IMAD R78, R133, UR40, RZ ;  /* 0x00000028854e7c24 */ /* 0x000fe2000f8e02ff */
[----:B------:R-:W-:Y:S01]  /*37e0*/  @!P0 IADD3 R99, R99, -R4, RZ ;  /* 0x8000000463638210 */ /* 0x000fe20007ffe0ff */
[----:B------:R-:W-:Y:S01]  /*37f0*/  @!P2 IMAD.MOV R79, RZ, RZ, -R79 ;  /* 0x000000ffff4fa224 */ /* 0x000fe200078e0a4f */
[C---:B------:R-:W-:Y:S01]  /*3800*/  ISETP.GT.U32.AND P2, PT, R4.reuse, R91, PT ;  /* 0x0000005b0400720c */ /* 0x040fe20003f44070 */
[----:B------:R-:W-:Y:S01]  /*3810*/  @!P6 IMAD.MOV R81, RZ, RZ, -R81 ;  /* 0x000000ffff51e224 */ /* 0x000fe200078e0a51 */
[C---:B------:R-:W-:Y:S01]  /*3820*/  ISETP.GT.U32.AND P6, PT, R4.reuse, R95, PT ;  /* 0x0000005f0400720c */ /* 0x040fe20003fc4070 */
[----:B------:R-:W-:Y:S01]  /*3830*/  @!P4 IMAD.MOV R85, RZ, RZ, -R85 ;  /* 0x000000ffff55c224 */ /* 0x000fe200078e0a55 */
[----:B------:R-:W-:Y:S01]  /*3840*/  ISETP.GT.U32.AND P0, PT, R4, R97, PT ;  /* 0x000000610400720c */ /* 0x000fe20003f04070 */
[----:B------:R-:W-:Y:S01]  /*3850*/  IMAD R78, R128, UR40, RZ ;  /* 0x00000028804e7c24 */ /* 0x000fe2000f8e02ff */
[----:B------:R-:W-:Y:S01]  /*3860*/  ISETP.GT.U32.AND P4, PT, R4, R99, PT ;  /* 0x000000630400720c */ /* 0x000fe20003f84070 */
[--C-:B------:R-:W-:Y:S01]  /*3870*/  @!P3 IMAD.IADD R93, R93, 0x1, -R4.reuse ;  /* 0x000000015d5db824 */ /* 0x100fe200078e0a04 */
[----:B------:R-:W-:Y:S01]  /*3880*/  ISETP.GE.AND P5, PT, R50, RZ, PT ;  /* 0x000000ff3200720c */ /* 0x000fe20003fa6270 */
[--C-:B------:R-:W-:Y:S01]  /*3890*/  @!P1 IMAD.IADD R89, R89, 0x1, -R4.reuse ;  /* 0x0000000159599824 */ /* 0x100fe200078e0a04 */
[----:B------:R-:W-:Y:S01]  /*38a0*/  ISETP.GE.AND P1, PT, R60, RZ, PT ;  /* 0x000000ff3c00720c */ /* 0x000fe20003f26270 */
[----:B------:R-:W-:Y:S01]  /*38b0*/  IMAD R78, R126, UR40, RZ ;  /* 0x000000287e4e7c24 */ /* 0x000fe2000f8e02ff */
[----:B------:R-:W-:Y:S01]  /*38c0*/  ISETP.GE.AND P3, PT, R46, RZ, PT ;  /* 0x000000ff2e00720c */ /* 0x000fe20003f66270 */
[--C-:B------:R-:W-:Y:S01]  /*38d0*/  @!P2 IMAD.IADD R91, R91, 0x1, -R4.reuse ;  /* 0x000000015b5ba824 */ /* 0x100fe200078e0a04 */
[----:B------:R-:W-:Y:S01]  /*38e0*/  ISETP.GE.AND P2, PT, R62, RZ, PT ;  /* 0x000000ff3e00720c */ /* 0x000fe20003f46270 */
[--C-:B------:R-:W-:Y:S01]  /*38f0*/  @!P6 IMAD.IADD R95, R95, 0x1, -R4.reuse ;  /* 0x000000015f5fe824 */ /* 0x100fe200078e0a04 */
[----:B------:R-:W-:Y:S01]  /*3900*/  ISETP.GE.AND P6, PT, R48, RZ, PT ;  /* 0x000000ff3000720c */ /* 0x000fe20003fc6270 */
[--C-:B------:R-:W-:Y:S01]  /*3910*/  @!P0 IMAD.IADD R97, R97, 0x1, -R4.reuse ;  /* 0x0000000161618824 */ /* 0x100fe200078e0a04 */
[----:B------:R-:W-:Y:S01]  /*3920*/  ISETP.GE.AND P0, PT, R64, RZ, PT ;  /* 0x000000ff4000720c */ /* 0x000fe20003f06270 */
[----:B------:R-:W-:Y:S01]  /*3930*/  @!P4 IMAD.IADD R99, R99, 0x1, -R4 ;  /* 0x000000016363c824 */ /* 0x000fe200078e0a04 */
[----:B------:R-:W-:Y:S01]  /*3940*/  ISETP.NE.AND P4, PT, R45, RZ, PT ;  /* 0x000000ff2d00720c */ /* 0x000fe20003f85270 */
[----:B------:R-:W-:Y:S01]  /*3950*/  @!P5 IMAD.MOV R83, RZ, RZ, -R83 ;  /* 0x000000ffff53d224 */ /* 0x000fe200078e0a53 */
[----:B------:R-:W-:Y:S01]  /*3960*/  LOP3.LUT R4, RZ, R45, RZ, 0x33, !PT ;  /* 0x0000002dff047212 */ /* 0x000fe200078e33ff */
[----:B------:R-:W-:Y:S01]  /*3970*/  @!P1 IMAD.MOV R89, RZ, RZ, -R89 ;  /* 0x000000ffff599224 */ /* 0x000fe200078e0a59 */
[----:B------:R-:W-:Y:S01]  /*3980*/  ISETP.GE.AND P5, PT, R58, RZ, PT ;  /* 0x000000ff3a00720c */ /* 0x000fe20003fa6270 */
[----:B------:R-:W-:Y:S01]  /*3990*/  @!P3 IMAD.MOV R93, RZ, RZ, -R93 ;  /* 0x000000ffff5db224 */ /* 0x000fe200078e0a5d */
[C---:B------:R-:W-:Y:S01]  /*39a0*/  SEL R5, R4.reuse, R24, !P4 ;  /* 0x0000001804057207 */ /* 0x040fe20006000000 */
[----:B------:R-:W-:Y:S01]  /*39b0*/  @!P2 IMAD.MOV R91, RZ, RZ, -R91 ;  /* 0x000000ffff5ba224 */ /* 0x000fe200078e0a5b */
[C---:B------:R-:W-:Y:S01]  /*39c0*/  SEL R42, R4.reuse, R25, !P4 ;  /* 0x00000019042a7207 */ /* 0x040fe20006000000 */
[----:B------:R-:W-:Y:S01]  /*39d0*/  @!P6 IMAD.MOV R95, RZ, RZ, -R95 ;  /* 0x000000ffff5fe224 */ /* 0x000fe200078e0a5f */
[----:B------:R-:W0:Y:S01]  /*39e0*/  LDC.64 R24, c[0x0][0x218] ;  /* 0x00008600ff187b82 */ /* 0x000e220000000a00 */
[C---:B------:R-:W-:Y:S01]  /*39f0*/  SEL R9, R4.reuse, R9, !P4 ;  /* 0x0000000904097207 */ /* 0x040fe20006000000 */
[----:B------:R-:W-:Y:S01]  /*3a00*/  @!P0 IMAD.MOV R97, RZ, RZ, -R97 ;  /* 0x000000ffff618224 */ /* 0x000fe200078e0a61 */
[C---:B------:R-:W-:Y:S01]  /*3a10*/  SEL R10, R4.reuse, R10, !P4 ;  /* 0x0000000a040a7207 */ /* 0x040fe20006000000 */
[----:B------:R-:W-:Y:S01]  /*3a20*/  IMAD R5, R5, UR5, RZ ;  /* 0x0000000505057c24 */ /* 0x000fe2000f8e02ff */
[C---:B------:R-:W-:Y:S01]  /*3a30*/  SEL R15, R4.reuse, R15, !P4 ;  /* 0x0000000f040f7207 */ /* 0x040fe20006000000 */
[----:B------:R-:W-:Y:S01]  /*3a40*/  IMAD R9, R9, UR5, RZ ;  /* 0x0000000509097c24 */ /* 0x000fe2000f8e02ff */
[----:B------:R-:W-:Y:S01]  /*3a50*/  SEL R61, R4, R61, !P4 ;  /* 0x0000003d043d7207 */ /* 0x000fe20006000000 */
[----:B------:R-:W-:Y:S01]  /*3a60*/  @!P5 IMAD.MOV R87, RZ, RZ, -R87 ;  /* 0x000000ffff57d224 */ /* 0x000fe200078e0a57 */
[----:B------:R-:W-:Y:S01]  /*3a70*/  ISETP.GE.AND P5, PT, R2, RZ, PT ;  /* 0x000000ff0200720c */ /* 0x000fe20003fa6270 */
[----:B------:R-:W-:Y:S01]  /*3a80*/  IMAD R10, R10, UR5, RZ ;  /* 0x000000050a0a7c24 */ /* 0x000fe2000f8e02ff */
[C---:B------:R-:W-:Y:S01]  /*3a90*/  SEL R16, R4.reuse, R16, !P4 ;  /* 0x0000001004107207 */ /* 0x040fe20006000000 */
[----:B------:R-:W-:Y:S01]  /*3aa0*/  IMAD R15, R15, UR5, RZ ;  /* 0x000000050f0f7c24 */ /* 0x000fe2000f8e02ff */
[C---:B------:R-:W-:Y:S01]  /*3ab0*/  SEL R21, R4.reuse, R21, !P4 ;  /* 0x0000001504157207 */ /* 0x040fe20006000000 */
[----:B------:R-:W-:Y:S01]  /*3ac0*/  IMAD R82, R61, UR5, RZ ;  /* 0x000000053d527c24 */ /* 0x000fe2000f8e02ff */
[----:B------:R-:W-:Y:S01]  /*3ad0*/  SEL R6, R4, R6, !P4 ;  /* 0x0000000604067207 */ /* 0x000fe20006000000 */
[----:B------:R-:W-:Y:S01]  /*3ae0*/  IMAD R16, R16, UR5, RZ ;  /* 0x0000000510107c24 */ /* 0x000fe2000f8e02ff */
[C---:B------:R-:W-:Y:S01]  /*3af0*/  SEL R11, R4.reuse, R11, !P4 ;  /* 0x0000000b040b7207 */ /* 0x040fe20006000000 */
[----:B------:R-:W-:Y:S01]  /*3b00*/  IMAD R21, R21, UR5, RZ ;  /* 0x0000000515157c24 */ /* 0x000fe2000f8e02ff */
[----:B------:R-:W-:Y:S01]  /*3b10*/  SEL R67, R4, R67, !P4 ;  /* 0x0000004304437207 */ /* 0x000fe20006000000 */
[----:B------:R-:W-:Y:S01]  /*3b20*/  IMAD R6, R6, UR5, RZ ;  /* 0x0000000506067c24 */ /* 0x000fe2000f8e02ff */
[C---:B------:R-:W-:Y:S01]  /*3b30*/  SEL R8, R4.reuse, R8, !P4 ;  /* 0x0000000804087207 */ /* 0x040fe20006000000 */
[----:B------:R-:W-:Y:S01]  /*3b40*/  @!P5 IMAD.MOV R99, RZ, RZ, -R99 ;  /* 0x000000ffff63d224 */ /* 0x000fe200078e0a63 */
[C---:B------:R-:W-:Y:S01]  /*3b50*/  SEL R22, R4.reuse, R22, !P4 ;  /* 0x0000001604167207 */ /* 0x040fe20006000000 */
[----:B------:R-:W-:Y:S01]  /*3b60*/  IMAD R11, R11, UR5, RZ ;  /* 0x000000050b0b7c24 */ /* 0x000fe2000f8e02ff */
[-C--:B0-----:R-:W-:Y:S01]  /*3b70*/  LEA R191, P5, R9, R24.reuse, 0x1 ;  /* 0x0000001809bf7211 */ /* 0x081fe200078a08ff */
[----:B------:R-:W-:Y:S01]  /*3b80*/  IMAD R204, R67, UR5, RZ ;  /* 0x0000000543cc7c24 */ /* 0x000fe2000f8e02ff */
[----:B------:R-:W-:Y:S01]  /*3b90*/  SEL R27, R4, R27, !P4 ;  /* 0x0000001b041b7207 */ /* 0x000fe20006000000 */
[----:B------:R-:W-:Y:S01]  /*3ba0*/  IMAD R8, R8, UR5, RZ ;  /* 0x0000000508087c24 */ /* 0x000fe2000f8e02ff */
[----:B------:R-:W-:Y:S01]  /*3bb0*/  LEA.HI.X.SX32 R61, R9, R25, 0x1, P5 ;  /* 0x00000019093d7211 */ /* 0x000fe200028f0eff */
[----:B------:R-:W-:Y:S01]  /*3bc0*/  IMAD R22, R22, UR5, RZ ;  /* 0x0000000516167c24 */ /* 0x000fe2000f8e02ff */
[-C--:B------:R-:W-:Y:S01]  /*3bd0*/  LEA R192, P6, R10, R24.reuse, 0x1 ;  /* 0x000000180ac07211 */ /* 0x080fe200078c08ff */
[----:B------:R-:W-:Y:S01]  /*3be0*/  IMAD R27, R27, UR5, RZ ;  /* 0x000000051b1b7c24 */ /* 0x000fe2000f8e02ff */
[----:B------:R-:W-:Y:S01]  /*3bf0*/  LEA R197, P5, R15, R24, 0x1 ;  /* 0x000000180fc57211 */ /* 0x000fe200078a08ff */
        /* <DEDUP_REMOVED lines=9> */
[-C--:B------:R-:W-:Y:S01]  /*3c90*/  LEA.HI.X.SX32 R62, R10, R25.reuse, 0x1, P6 ;  /* 0x000000190a3e7211 */ /* 0x080fe200030f0eff */
[----:B------:R-:W-:Y:S01]  /*3ca0*/  IMAD R17, R17, UR5, RZ ;  /* 0x0000000511117c24 */ /* 0x000fe2000f8e02ff */
[----:B------:R-:W-:Y:S01]  /*3cb0*/  LEA.HI.X.SX32 R67, R15, R25, 0x1, P5 ;  /* 0x000000190f437211 */ /* 0x000fe200028f0eff */
[----:B------:R-:W-:Y:S01]  /*3cc0*/  IMAD R207, R73, UR5, RZ ;  /* 0x0000000549cf7c24 */ /* 0x000fe2000f8e02ff */
[----:B------:R-:W-:Y:S01]  /*3cd0*/  SEL R14, R4, R14, !P4 ;  /* 0x0000000e040e7207 */ /* 0x000fe20006000000 */
[----:B------:R-:W-:Y:S01]  /*3ce0*/  IMAD R78, R118, UR40, RZ ;  /* 0x00000028764e7c24 */ /* 0x000fe2000f8e02ff */
[----:B------:R-:W-:Y:S01]  /*3cf0*/  SEL R28, R4, R28, !P4 ;  /* 0x0000001c041c7207 */ /* 0x000fe20006000000 */
[----:B------:R-:W-:Y:S01]  /*3d00*/  IMAD R78, R116, UR40, RZ ;  /* 0x00000028744e7c24 */ /* 0x000fe2000f8e02ff */
[----:B------:R-:W-:Y:S01]  /*3d10*/  SEL R33, R4, R33, !P4 ;  /* 0x0000002104217207 */ /* 0x000fe20006000000 */
[----:B------:R-:W-:Y:S01]  /*3d20*/  IMAD R14, R14, UR5, RZ ;  /* 0x000000050e0e7c24 */ /* 0x000fe2000f8e02ff */
[----:B------:R-:W-:Y:S01]  /*3d30*/  SEL R63, R4, R63, !P4 ;  /* 0x0000003f043f7207 */ /* 0x000fe20006000000 */
        /* <DEDUP_REMOVED lines=97> */
[-C--:B------:R-:W-:Y:S01]  /*4350*/  LEA R166, P4, R8, R24.reuse, 0x1 ;  /* 0x0000001808a67211 */ /* 0x080fe200078808ff */
[----:B------:R-:W-:Y:S01]  /*4360*/  UMOV UR5, URZ ;  /* 0x0000003f00057c82 */ /* 0x000fe20008000000 */
[----:B------:R-:W-:-:S02]  /*4370*/  LEA R221, P6, R22, R24, 0x1 ;  /* 0x0000001816dd7211 */ /* 0x000fc400078c08ff */
[----:B------:R-:W-:Y:S02]  /*4380*/  CS2R R44, SRZ ;  /* 0x00000000002c7805 */ /* 0x000fe4000001ff00 */
[-C--:B------:R-:W-:Y:S01]  /*4390*/  LEA R10, P5, R27, R24.reuse, 0x1 ;  /* 0x000000181b0a7211 */ /* 0x080fe200078a08ff */
[----:B------:R-:W-:Y:S01]  /*43a0*/  IMAD R78, R101, UR40, RZ ;  /* 0x00000028654e7c24 */ /* 0x000fe2000f8e02ff */
[-C--:B------:R-:W-:Y:S01]  /*43b0*/  LEA.HI.X.SX32 R162, R6, R25.reuse, 0x1, P2 ;  /* 0x0000001906a27211 */ /* 0x080fe200010f0eff */
[----:B------:R-:W-:Y:S01]  /*43c0*/  IMAD R78, R96, UR40, RZ ;  /* 0x00000028604e7c24 */ /* 0x000fe2000f8e02ff */
[-C--:B------:R-:W-:Y:S01]  /*43d0*/  LEA.HI.X.SX32 R63, R11, R25.reuse, 0x1, P1 ;  /* 0x000000190b3f7211 */ /* 0x080fe200008f0eff */
[----:B------:R-:W-:Y:S01]  /*43e0*/  IMAD R88, R88, UR40, RZ ;  /* 0x0000002858587c24 */ /* 0x000fe2000f8e02ff */
[-C--:B------:R-:W-:Y:S01]  /*43f0*/  LEA R190, P3, R7, R24.reuse, 0x1 ;  /* 0x0000001807be7211 */ /* 0x080fe200078608ff */
[----:B------:R-:W-:Y:S01]  /*4400*/  IMAD R252, R252, UR40, RZ ;  /* 0x00000028fcfc7c24 */ /* 0x000fe2000f8e02ff */
[-C--:B------:R-:W-:Y:S01]  /*4410*/  LEA R194, P2, R12, R24.reuse, 0x1 ;  /* 0x000000180cc27211 */ /* 0x080fe200078408ff */
[----:B------:R-:W-:Y:S01]  /*4420*/  IMAD R251, R251, UR40, RZ ;  /* 0x00000028fbfb7c24 */ /* 0x000fe2000f8e02ff */
[-C--:B------:R-:W-:Y:S01]  /*4430*/  LEA R199, P1, R17, R24.reuse, 0x1 ;  /* 0x0000001811c77211 */ /* 0x080fe200078208ff */
[----:B------:R-:W-:Y:S01]  /*4440*/  IMAD R250, R250, UR40, RZ ;  /* 0x00000028fafa7c24 */ /* 0x000fe2000f8e02ff */
[-C--:B------:R-:W-:Y:S01]  /*4450*/  LEA.HI.X.SX32 R60, R8, R25.reuse, 0x1, P4 ;  /* 0x00000019083c7211 */ /* 0x080fe200020f0eff */
[----:B------:R-:W-:Y:S01]  /*4460*/  IMAD R249, R249, UR40, RZ ;  /* 0x00000028f9f97c24 */ /* 0x000fe2000f8e02ff */
[-C--:B------:R-:W-:Y:S01]  /*4470*/  LEA.HI.X.SX32 R74, R22, R25.reuse, 0x1, P6 ;  /* 0x00000019164a7211 */ /* 0x080fe200030f0eff */
[----:B------:R-:W-:Y:S01]  /*4480*/  IMAD R248, R248, UR40, RZ ;  /* 0x00000028f8f87c24 */ /* 0x000fe2000f8e02ff */
[----:B------:R-:W-:Y:S01]  /*4490*/  LEA.HI.X.SX32 R170, R27, R25, 0x1, P5 ;  /* 0x000000191baa7211 */ /* 0x000fe200028f0eff */
[----:B------:R-:W-:Y:S01]  /*44a0*/  IMAD R247, R247, UR40, RZ ;  /* 0x00000028f7f77c24 */ /* 0x000fe2000f8e02ff */
[-C--:B------:R-:W-:Y:S01]  /*44b0*/  LEA R196, P4, R14, R24.reuse, 0x1 ;  /* 0x000000180ec47211 */ /* 0x080fe200078808ff */
[----:B------:R-:W-:Y:S01]  /*44c0*/  IMAD R78, R90, UR40, RZ ;  /* 0x000000285a4e7c24 */ /* 0x000fe2000f8e02ff */
[----:B------:R-:W-:-:S02]  /*44d0*/  LEA R11, P6, R28, R24, 0x1 ;  /* 0x000000181c0b7211 */ /* 0x000fc400078c08ff */
[-C--:B------:R-:W-:Y:S02]  /*44e0*/  LEA R16, P5, R33, R24.reuse, 0x1 ;  /* 0x0000001821107211 */ /* 0x080fe400078a08ff */
[-C--:B------:R-:W-:Y:S02]  /*44f0*/  LEA.HI.X.SX32 R164, R7, R25.reuse, 0x1, P3 ;  /* 0x0000001907a47211 */ /* 0x080fe400018f0eff */
[-C--:B------:R-:W-:Y:S02]  /*4500*/  LEA.HI.X.SX32 R64, R12, R25.reuse, 0x1, P2 ;  /* 0x000000190c407211 */ /* 0x080fe400010f0eff */
[----:B------:R-:W-:Y:S02]  /*4510*/  LEA.HI.X.SX32 R69, R17, R25, 0x1, P1 ;  /* 0x0000001911457211 */ /* 0x000fe400008f0eff */
[-C--:B------:R-:W-:Y:S02]  /*4520*/  LEA R195, P3, R13, R24.reuse, 0x1 ;  /* 0x000000180dc37211 */ /* 0x080fe400078608ff */
        /* <DEDUP_REMOVED lines=19> */
[-C--:B------:R-:W-:Y:S02]  /*4660*/  LEA.HI.X.SX32 R71, R19, R25.reuse, 0x1, P3 ;  /* 0x0000001913477211 */ /* 0x080fe400018f0eff */
[-C--:B------:R-:W-:Y:S02]  /*4670*/  LEA.HI.X.SX32 R188, R5, R25.reuse, 0x1, P2 ;  /* 0x0000001905bc7211 */ /* 0x080fe400010f0eff */
[----:B------:R-:W-:Y:S02]  /*4680*/  LEA.HI.X.SX32 R171, R29, R25, 0x1, P1 ;  /* 0x000000191dab7211 */ /* 0x000fe400008f0eff */
[----:B------:R-:W-:Y:S02]  /*4690*/  CS2R R28, SRZ ;  /* 0x00000000001c7805 */ /* 0x000fe4000001ff00 */
[-C--:B------:R-:W-:Y:S02]  /*46a0*/  LEA R224, P3, R42, R24.reuse, 0x1 ;  /* 0x000000182ae07211 */ /* 0x080fe400078608ff */
[----:B------:R-:W-:-:S02]  /*46b0*/  LEA R9, P4, R26, R24, 0x1 ;  /* 0x000000181a097211 */ /* 0x000fc400078808ff */
[-C--:B------:R-:W-:Y:S02]  /*46c0*/  LEA R13, P2, R30, R24.reuse, 0x1 ;  /* 0x000000181e0d7211 */ /* 0x080fe400078408ff */
[-C--:B------:R-:W-:Y:S02]  /*46d0*/  LEA R18, P1, R35, R24.reuse, 0x1 ;  /* 0x0000001823127211 */ /* 0x080fe400078208ff */
[-C--:B------:R-:W-:Y:S02]  /*46e0*/  LEA.HI.X.SX32 R179, R40, R25.reuse, 0x1, P6 ;  /* 0x0000001928b37211 */ /* 0x080fe400030f0eff */
[----:B------:R-:W-:Y:S02]  /*46f0*/  LEA.HI.X.SX32 R183, R53, R25, 0x1, P5 ;  /* 0x0000001935b77211 */ /* 0x000fe400028f0eff */
[----:B------:R-:W-:Y:S02]  /*4700*/  CS2R R52, SRZ ;  /* 0x0000000000347805 */ /* 0x000fe4000001ff00 */
[----:B------:R-:W-:-:S02]  /*4710*/  LEA R19, P6, R55, R24, 0x1 ;  /* 0x0000001837137211 */ /* 0x000fc400078c08ff */
[----:B------:R-:W-:Y:S02]  /*4720*/  LEA R227, P5, R84, R24, 0x1 ;  /* 0x0000001854e37211 */ /* 0x000fe400078a08ff */
[-C--:B------:R-:W-:Y:S02]  /*4730*/  LEA.HI.X.SX32 R140, R42, R25.reuse, 0x1, P3 ;  /* 0x000000192a8c7211 */ /* 0x080fe400018f0eff */
[-C--:B------:R-:W-:Y:S02]  /*4740*/  LEA.HI.X.SX32 R138, R26, R25.reuse, 0x1, P4 ;  /* 0x000000191a8a7211 */ /* 0x080fe400020f0eff */
[----:B------:R-:W-:Y:S02]  /*4750*/  CS2R R26, SRZ ;  /* 0x00000000001a7805 */ /* 0x000fe4000001ff00 */
[-C--:B------:R-:W-:Y:S02]  /*4760*/  LEA.HI.X.SX32 R134, R30, R25.reuse, 0x1, P2 ;  /* 0x000000191e867211 */ /* 0x080fe400010f0eff */
[----:B------:R-:W-:-:S02]  /*4770*/  LEA.HI.X.SX32 R175, R35, R25, 0x1, P1 ;  /* 0x0000001923af7211 */ /* 0x000fc400008f0eff */
[----:B------:R-:W-:Y:S02]  /*4780*/  CS2R R34, SRZ ;  /* 0x0000000000227805 */ /* 0x000fe4000001ff00 */
[-C--:B------:R-:W-:Y:S02]  /*4790*/  LEA R14, P3, R31, R24.reuse, 0x1 ;  /* 0x000000181f0e7211 */ /* 0x080fe400078608ff */
[-C--:B------:R-:W-:Y:S02]  /*47a0*/  LEA R15, P4, R32, R24.reuse, 0x1 ;  /* 0x00000018200f7211 */ /* 0x080fe400078808ff */
[-C--:B------:R-:W-:Y:S02]  /*47b0*/  LEA R6, P2, R36, R24.reuse, 0x1 ;  /* 0x0000001824067211 */ /* 0x080fe400078408ff */
[----:B------:R-:W-:Y:S02]  /*47c0*/  LEA R23, P1, R41, R24, 0x1 ;  /* 0x0000001829177211 */ /* 0x000fe400078208ff */
[----:B------:R-:W-:-:S02]  /*47d0*/  LEA.HI.X.SX32 R184, R55, R25, 0x1, P6 ;  /* 0x0000001937b87211 */ /* 0x000fc400030f0eff */
[----:B------:R-:W-:Y:S02]  /*47e0*/  CS2R R54, SRZ ;  /* 0x0000000000367805 */ /* 0x000fe4000001ff00 */
[-C--:B------:R-:W-:Y:S02]  /*47f0*/  LEA.HI.X.SX32 R84, R84, R25.reuse, 0x1, P5 ;  /* 0x0000001954547211 */ /* 0x080fe400028f0eff */
[-C--:B------:R-:W-:Y:S02]  /*4800*/  LEA R228, P6, R86, R24.reuse, 0x1 ;  /* 0x0000001856e47211 */ /* 0x080fe400078c08ff */
[----:B------:R-:W-:Y:S02]  /*4810*/  LEA R233, P5, R208, R24, 0x1 ;  /* 0x00000018d0e97211 */ /* 0x000fe400078a08ff */
[----:B------:R-:W-:Y:S02]  /*4820*/  LEA.HI.X.SX32 R172, R31, R25, 0x1, P3 ;  /* 0x000000191fac7211 */ /* 0x000fe400018f0eff */
[----:B------:R-:W-:-:S02]  /*4830*/  CS2R R30, SRZ ;  /* 0x00000000001e7805 */ /* 0x000fc4000001ff00 */
[-C--:B------:R-:W-:Y:S02]  /*4840*/  LEA.HI.X.SX32 R132, R32, R25.reuse, 0x1, P4 ;  /* 0x0000001920847211 */ /* 0x080fe400020f0eff */
[----:B------:R-:W-:Y:S02]  /*4850*/  CS2R R32, SRZ ;  /* 0x0000000000207805 */ /* 0x000fe4000001ff00 */
[-C--:B------:R-:W-:Y:S02]  /*4860*/  LEA.HI.X.SX32 R176, R36, R25.reuse, 0x1, P2 ;  /* 0x0000001924b07211 */ /* 0x080fe400010f0eff */
[----:B------:R-:W-:Y:S02]  /*4870*/  LEA.HI.X.SX32 R180, R41, R25, 0x1, P1 ;  /* 0x0000001929b47211 */ /* 0x000fe400008f0eff */
[----:B------:R-:W-:Y:S02]  /*4880*/  CS2R R40, SRZ ;  /* 0x0000000000287805 */ /* 0x000fe4000001ff00 */
[----:B------:R-:W-:-:S02]  /*4890*/  LEA R59, P3, R38, R24, 0x1 ;  /* 0x00000018263b7211 */ /* 0x000fc400078608ff */
[-C--:B------:R-:W-:Y:S02]  /*48a0*/  LEA R58, P4, R37, R24.reuse, 0x1 ;  /* 0x00000018253a7211 */ /* 0x080fe400078808ff */
[-C--:B------:R-:W-:Y:S02]  /*48b0*/  LEA R22, P2, R47, R24.reuse, 0x1 ;  /* 0x000000182f167211 */ /* 0x080fe400078408ff */
[-C--:B------:R-:W-:Y:S02]  /*48c0*/  LEA R7, P1, R43, R24.reuse, 0x1 ;  /* 0x000000182b077211 */ /* 0x080fe400078208ff */
[-C--:B------:R-:W-:Y:S02]  /*48d0*/  LEA.HI.X.SX32 R86, R86, R25.reuse, 0x1, P6 ;  /* 0x0000001956567211 */ /* 0x080fe400030f0eff */
[----:B------:R-:W-:Y:S02]  /*48e0*/  LEA.HI.X.SX32 R208, R208, R25, 0x1, P5 ;  /* 0x00000019d0d07211 */ /* 0x000fe400028f0eff */
[----:B------:R-:W-:-:S02]  /*48f0*/  LEA R234, P6, R77, R24, 0x1 ;  /* 0x000000184dea7211 */ /* 0x000fc400078c08ff */
[-C--:B------:R-:W-:Y:S02]  /*4900*/  LEA R239, P5, R87, R24.reuse, 0x1 ;  /* 0x0000001857ef7211 */ /* 0x080fe400078a08ff */
[----:B------:R-:W-:Y:S01]  /*4910*/  LEA R76, P0, R3, UR6, 0x1 ;  /* 0x00000006034c7c11 */ /* 0x000fe2000f8008ff */
[----:B------:R-:W-:Y:S01]  /*4920*/  UIADD3 UR6, UR12, 0x4000, URZ ;  /* 0x000040000c067890 */ /* 0x000fe2000fffe03f */
[-C--:B------:R-:W-:Y:S02]  /*4930*/  LEA.HI.X.SX32 R130, R38, R25.reuse, 0x1, P3 ;  /* 0x0000001926827211 */ /* 0x080fe400018f0eff */
[----:B------:R-:W-:Y:S02]  /*4940*/  CS2R R38, SRZ ;  /* 0x0000000000267805 */ /* 0x000fe4000001ff00 */
[-C--:B------:R-:W-:Y:S01]  /*4950*/  LEA.HI.X.SX32 R177, R37, R25.reuse, 0x1, P4 ;  /* 0x0000001925b17211 */ /* 0x080fe200020f0eff */
[----:B------:R-:W-:Y:S01]  /*4960*/  USHF.R.U32.HI UR10, URZ, 0x4, UR6 ;  /* 0x000000043f0a7899 */ /* 0x000fe20008011606 */
[-C--:B------:R-:W-:Y:S01]  /*4970*/  LEA.HI.X.SX32 R181, R47, R25.reuse, 0x1, P2 ;  /* 0x000000192fb57211 */ /* 0x080fe200010f0eff */
[----:B------:R-:W-:Y:S01]  /*4980*/  UIADD3 UR6, UP0, UR8, 0x80, URZ ;  /* 0x0000008008067890 */ /* 0x000fe2000ff1e03f */
[----:B------:R-:W-:Y:S01]  /*4990*/  LEA.HI.X.SX32 R187, R43, R25, 0x1, P1 ;  /* 0x000000192bbb7211 */ /* 0x000fe200008f0eff */
[----:B------:R-:W-:Y:S01]  /*49a0*/  USGXT.U32 UR10, UR10, 0xe ;  /* 0x0000000e0a0a789a */ /* 0x000fe20008000000 */
[----:B------:R-:W-:-:S02]  /*49b0*/  LEA R21, P3, R49, R24, 0x1 ;  /* 0x0000001831157211 */ /* 0x000fc400078608ff */
[----:B------:R-:W-:Y:S02]  /*49c0*/  CS2R R36, SRZ ;  /* 0x0000000000247805 */ /* 0x000fe4000001ff00 */
[-C--:B------:R-:W-:Y:S02]  /*49d0*/  LEA R5, P4, R51, R24.reuse, 0x1 ;  /* 0x0000001833057211 */ /* 0x080fe400078808ff */
[----:B------:R-:W-:Y:S02]  /*49e0*/  CS2R R42, SRZ ;  /* 0x00000000002a7805 */ /* 0x000fe4000001ff00 */
[-C--:B------:R-:W-:Y:S02]  /*49f0*/  LEA R8, P2, R186, R24.reuse, 0x1 ;  /* 0x00000018ba087211 */ /* 0x080fe400078408ff */
[----:B------:R-:W-:Y:S02]  /*4a00*/  CS2R R46, SRZ ;  /* 0x00000000002e7805 */ /* 0x000fe4000001ff00 */
[----:B------:R-:W-:-:S02]  /*4a10*/  LEA R229, P1, R204, R24, 0x1 ;  /* 0x00000018cce57211 */ /* 0x000fc400078208ff */
[-C--:B------:R-:W-:Y:S02]  /*4a20*/  LEA.HI.X.SX32 R209, R77, R25.reuse, 0x1, P6 ;  /* 0x000000194dd17211 */ /* 0x080fe400030f0eff */
[-C--:B------:R-:W-:Y:S02]  /*4a30*/  LEA.HI.X.SX32 R214, R87, R25.reuse, 0x1, P5 ;  /* 0x0000001957d67211 */ /* 0x080fe400028f0eff */
[----:B------:R-:W-:Y:S02]  /*4a40*/  LEA R242, P5, R4, R24, 0x1 ;  /* 0x0000001804f27211 */ /* 0x000fe400078a08ff */
[----:B------:R-:W-:Y:S01]  /*4a50*/  LEA.HI.X.SX32 R77, R3, UR7, 0x1, P0 ;  /* 0x00000007034d7c11 */ /* 0x000fe200080f0eff */
[----:B------:R-:W-:Y:S01]  /*4a60*/  UIADD3.X UR7, UR4, 0x40000040, URZ, UP0, !UPT ;  /* 0x4000004004077890 */ /* 0x000fe200087fe43f */
[----:B------:R-:W-:Y:S02]  /*4a70*/  LEA.HI.X.SX32 R182, R49, R25, 0x1, P3 ;  /* 0x0000001931b67211 */ /* 0x000fe400018f0eff */
[----:B------:R-:W-:-:S02]  /*4a80*/  CS2R R48, SRZ ;  /* 0x0000000000307805 */ /* 0x000fc4000001ff00 */
[-C--:B------:R-:W-:Y:S02]  /*4a90*/  LEA.HI.X.SX32 R185, R51, R25.reuse, 0x1, P4 ;  /* 0x0000001933b97211 */ /* 0x080fe400020f0eff */
[----:B------:R-:W-:Y:S02]  /*4aa0*/  CS2R R50, SRZ ;  /* 0x0000000000327805 */ /* 0x000fe4000001ff00 */
[-C--:B------:R-:W-:Y:S01]  /*4ab0*/  LEA.HI.X.SX32 R186, R186, R25.reuse, 0x1, P2 ;  /* 0x00000019baba7211 */ /* 0x080fe200010f0eff */
[----:B------:R-:W-:Y:S01]  /*4ac0*/  UMOV UR4, UR6 ;  /* 0x0000000600047c82 */ /* 0x000fe20008000000 */
[----:B------:R-:W-:Y:S02]  /*4ad0*/  LEA.HI.X.SX32 R204, R204, R25, 0x1, P1 ;  /* 0x00000019cccc7211 */ /* 0x000fe400008f0eff */
[----:B------:R-:W-:Y:S02]  /*4ae0*/  LOP3.LUT R3, R0, 0x6a, RZ, 0xfc, !PT ;  /* 0x0000006a00037812 */ /* 0x000fe400078efcff */
[----:B------:R-:W-:-:S02]  /*4af0*/  LEA R225, P3, R80, R24, 0x1 ;  /* 0x0000001850e17211 */ /* 0x000fc400078608ff */
        /* <DEDUP_REMOVED lines=8> */
[----:B------:R-:W-:Y:S01]  /*4b80*/  LOP3.LUT R4, R0, 0x6c, RZ, 0xfc, !PT ;  /* 0x0000006c00047812 */ /* 0x000fe200078efcff */
[----:B------:R-:W-:Y:S01]  /*4b90*/  IMAD R3, R129, UR40, RZ ;  /* 0x0000002881037c24 */ /* 0x000fe2000f8e02ff */
[-C--:B------:R-:W-:Y:S01]  /*4ba0*/  LEA.HI.X.SX32 R80, R80, R25.reuse, 0x1, P3 ;  /* 0x0000001950507211 */ /* 0x080fe200018f0eff */
[----:B------:R-:W-:Y:S01]  /*4bb0*/  IMAD R3, R127, UR40, RZ ;  /* 0x000000287f037c24 */ /* 0x000fe2000f8e02ff */
[-C--:B------:R-:W-:Y:S01]  /*4bc0*/  LEA.HI.X.SX32 R82, R82, R25.reuse, 0x1, P4 ;  /* 0x0000001952527211 */ /* 0x080fe200020f0eff */
[----:B------:R-:W-:Y:S01]  /*4bd0*/  IMAD R4, R4, UR40, RZ ;  /* 0x0000002804047c24 */ /* 0x000fe2000f8e02ff */
[-C--:B------:R-:W-:Y:S01]  /*4be0*/  LEA.HI.X.SX32 R205, R205, R25.reuse, 0x1, P2 ;  /* 0x00000019cdcd7211 */ /* 0x080fe200010f0eff */
[----:B------:R-:W-:Y:S01]  /*4bf0*/  IMAD R4, R147, UR9, RZ ;  /* 0x0000000993047c24 */ /* 0x000fe2000f8e02ff */
[-C--:B------:R-:W-:Y:S01]  /*4c00*/  LEA.HI.X.SX32 R210, R79, R25.reuse, 0x1, P1 ;  /* 0x000000194fd27211 */ /* 0x080fe200008f0eff */
[----:B------:R-:W-:Y:S01]  /*4c10*/  IMAD R3, R125, UR40, RZ ;  /* 0x000000287d037c24 */ /* 0x000fe2000f8e02ff */
[-C--:B------:R-:W-:Y:S01]  /*4c20*/  LEA R231, P3, R206, R24.reuse, 0x1 ;  /* 0x00000018cee77211 */ /* 0x080fe200078608ff */
[----:B------:R-:W-:Y:S01]  /*4c30*/  UIADD3 UR9, UP0, UR10, 0x2, URZ ;  /* 0x000000020a097890 */ /* 0x000fe2000ff1e03f */
[-C--:B------:R-:W-:Y:S01]  /*4c40*/  LEA R232, P4, R207, R24.reuse, 0x1 ;  /* 0x00000018cfe87211 */ /* 0x080fe200078808ff */
[----:B------:R-:W-:Y:S01]  /*4c50*/  IMAD R3, R122, UR40, RZ ;  /* 0x000000287a037c24 */ /* 0x000fe2000f8e02ff */
[-C--:B------:R-:W-:Y:S01]  /*4c60*/  LEA R236, P2, R81, R24.reuse, 0x1 ;  /* 0x0000001851ec7211 */ /* 0x080fe200078408ff */
[----:B------:R-:W-:Y:S01]  /*4c70*/  IMAD R3, R121, UR40, RZ ;  /* 0x0000002879037c24 */ /* 0x000fe2000f8e02ff */
[----:B------:R-:W-:Y:S01]  /*4c80*/  LOP3.LUT R79, R0, 0x70, RZ, 0xfc, !PT ;  /* 0x00000070004f7812 */ /* 0x000fe200078efcff */
[----:B------:R-:W-:Y:S01]  /*4c90*/  IMAD R3, R119, UR40, RZ ;  /* 0x0000002877037c24 */ /* 0x000fe2000f8e02ff */
[-C--:B------:R-:W-:Y:S01]  /*4ca0*/  LEA.HI.X.SX32 R206, R206, R25.reuse, 0x1, P3 ;  /* 0x00000019cece7211 */ /* 0x080fe200018f0eff */
[----:B------:R-:W-:Y:S01]  /*4cb0*/  UIADD3.X UR11, UR5, 0x40000040, URZ, UP0, !UPT ;  /* 0x40000040050b7890 */ /* 0x000fe200087fe43f */
        /* <DEDUP_REMOVED lines=8> */
[----:B------:R-:W-:Y:S01]  /*4d40*/  LOP3.LUT R81, R0, 0x72, RZ, 0xfc, !PT ;  /* 0x0000007200517812 */ /* 0x000fe200078efcff */
[----:B------:R-:W-:Y:S01]  /*4d50*/  IMAD R79, R131, UR40, RZ ;  /* 0x00000028834f7c24 */ /* 0x000fe2000f8e02ff */
        /* <DEDUP_REMOVED lines=12> */
[----:B------:R-:W-:Y:S01]  /*4e20*/  LEA R245, P4, R97, R24, 0x1 ;  /* 0x0000001861f57211 */ /* 0x000fe200078808ff */
[----:B------:R-:W-:Y:S01]  /*4e30*/  IMAD R79, R111, UR40, RZ ;  /* 0x000000286f4f7c24 */ /* 0x000fe2000f8e02ff */
[----:B------:R-:W-:Y:S01]  /*4e40*/  SHF.R.S32.HI R3, RZ, 0x1f, R4 ;  /* 0x0000001fff037819 */ /* 0x000fe20000011404 */
[----:B------:R-:W-:Y:S01]  /*4e50*/  IMAD R81, R109, UR40, RZ ;  /* 0x000000286d517c24 */ /* 0x000fe2000f8e02ff */
[-C--:B------:R-:W-:Y:S01]  /*4e60*/  LEA.HI.X.SX32 R215, R89, R25.reuse, 0x1, P6 ;  /* 0x0000001959d77211 */ /* 0x080fe200030f0eff */
[----:B------:R-:W-:Y:S01]  /*4e70*/  IMAD R79, R108, UR40, RZ ;  /* 0x000000286c4f7c24 */ /* 0x000fe2000f8e02ff */
[----:B------:R-:W-:Y:S01]  /*4e80*/  LOP3.LUT R89, R0, 0x7c, RZ, 0xfc, !PT ;  /* 0x0000007c00597812 */ /* 0x000fe200078efcff */
[----:B------:R-:W-:Y:S01]  /*4e90*/  IMAD R81, R106, UR40, RZ ;  /* 0x000000286a517c24 */ /* 0x000fe2000f8e02ff */
[C---:B------:R-:W-:Y:S01]  /*4ea0*/  LOP3.LUT R87, R0.reuse, 0x78, RZ, 0xfc, !PT ;  /* 0x0000007800577812 */ /* 0x040fe200078efcff */
[----:B------:R-:W-:Y:S01]  /*4eb0*/  IMAD R79, R105, UR40, RZ ;  /* 0x00000028694f7c24 */ /* 0x000fe2000f8e02ff */
[C---:B------:R-:W-:Y:S01]  /*4ec0*/  LOP3.LUT R85, R0.reuse, 0x76, RZ, 0xfc, !PT ;  /* 0x0000007600557812 */ /* 0x040fe200078efcff */
[----:B------:R-:W-:Y:S01]  /*4ed0*/  UMOV UR5, UR7 ;  /* 0x0000000700057c82 */ /* 0x000fe20008000000 */
[----:B------:R-:W-:Y:S01]  /*4ee0*/  LOP3.LUT R83, R0, 0x74, RZ, 0xfc, !PT ;  /* 0x0000007400537812 */ /* 0x000fe200078efcff */
[----:B------:R-:W-:Y:S01]  /*4ef0*/  IMAD R81, R103, UR40, RZ ;  /* 0x0000002867517c24 */ /* 0x000fe2000f8e02ff */
[-C--:B------:R-:W-:Y:S01]  /*4f00*/  LEA.HI.X.SX32 R216, R91, R25.reuse, 0x1, P1 ;  /* 0x000000195bd87211 */ /* 0x080fe200008f0eff */
[----:B------:R-:W-:Y:S01]  /*4f10*/  IMAD R79, R102, UR40, RZ ;  /* 0x00000028664f7c24 */ /* 0x000fe2000f8e02ff */
[-C--:B------:R-:W-:Y:S01]  /*4f20*/  LEA.HI.X.SX32 R217, R93, R25.reuse, 0x1, P2 ;  /* 0x000000195dd97211 */ /* 0x080fe200010f0eff */
[----:B------:R-:W-:Y:S01]  /*4f30*/  UMOV UR6, UR9 ;  /* 0x0000000900067c82 */ /* 0x000fe20008000000 */
[-C--:B------:R-:W-:Y:S01]  /*4f40*/  LEA.HI.X.SX32 R218, R95, R25.reuse, 0x1, P3 ;  /* 0x000000195fda7211 */ /* 0x080fe200018f0eff */
[----:B------:R-:W-:Y:S01]  /*4f50*/  UMOV UR7, UR11 ;  /* 0x0000000b00077c82 */ /* 0x000fe20008000000 */
[----:B------:R-:W-:-:S02]  /*4f60*/  LEA.HI.X.SX32 R219, R97, R25, 0x1, P4 ;  /* 0x0000001961db7211 */ /* 0x000fc400020f0eff */
[----:B------:R-:W-:Y:S02]  /*4f70*/  CS2R R24, SRZ ;  /* 0x0000000000187805 */ /* 0x000fe4000001ff00 */
[----:B------:R-:W-:Y:S01]  /*4f80*/  SHF.L.U64.HI R3, R4, 0x1, R3 ;  /* 0x0000000104037819 */ /* 0x000fe20000010203 */
[----:B------:R-:W-:Y:S01]  /*4f90*/  IMAD R81, R100, UR40, RZ ;  /* 0x0000002864517c24 */ /* 0x000fe2000f8e02ff */
[----:B------:R-:W-:Y:S01]  /*4fa0*/  SHF.R.S32.HI R246, RZ, 0x7, R246 ;  /* 0x00000007fff67819 */ /* 0x000fe200000114f6 */
[----:B------:R-:W-:Y:S01]  /*4fb0*/  IMAD R79, R98, UR40, RZ ;  /* 0x00000028624f7c24 */ /* 0x000fe2000f8e02ff */
[----:B------:R-:W-:Y:S01]  /*4fc0*/  SHF.L.U32 R4, R4, 0x1, RZ ;  /* 0x0000000104047819 */ /* 0x000fe200000006ff */
[----:B------:R-:W-:Y:S01]  /*4fd0*/  IMAD R89, R89, UR40, RZ ;  /* 0x0000002859597c24 */ /* 0x000fe2000f8e02ff */
[----:B------:R-:W-:Y:S01]  /*4fe0*/  UIADD3.64 UR16, UR4, 0x80, URZ ;  /* 0x0000008004107897 */ /* 0x000fe2000fffe03f */
        /* <DEDUP_REMOVED lines=9> */
[----:B------:R-:W-:-:S02]  /*5080*/  UIADD3.64 UR36, UR4, 0x300, URZ ;  /* 0x0000030004247897 */ /* 0x000fc4000fffe03f */
[----:B------:R-:W-:Y:S02]  /*5090*/  UIADD3.64 UR18, UR6, 0x2, URZ ;  /* 0x0000000206127897 */ /* 0x000fe4000fffe03f */
[----:B------:R-:W-:Y:S02]  /*50a0*/  UIADD3.64 UR22, UR6, 0x4, URZ ;  /* 0x0000000406167897 */ /* 0x000fe4000fffe03f */
[----:B------:R-:W-:Y:S02]  /*50b0*/  UIADD3.64 UR26, UR6, 0x1fe, URZ ;  /* 0x000001fe061a7897 */ /* 0x000fe4000fffe03f */
[----:B------:R-:W-:Y:S02]  /*50c0*/  UIADD3.64 UR30, UR6, 0x200, URZ ;  /* 0x00000200061e7897 */ /* 0x000fe4000fffe03f */
[----:B------:R-:W-:Y:S02]  /*50d0*/  UIADD3.64 UR34, UR6, 0x202, URZ ;  /* 0x0000020206227897 */ /* 0x000fe4000fffe03f */
[----:B------:R-:W-:Y:S01]  /*50e0*/  UIADD3.64 UR38, UR6, 0x204, URZ ;  /* 0x0000020406267897 */ /* 0x000fe2000fffe03f */
[----:B------:R-:W-:-:S11]  /*50f0*/  ULDC UR40, c[0x0][0x238] ;  /* 0x00008e0000287ab9 */ /* 0x000fd60000000800 */
.L_x_1:
[C---:B------:R-:W-:Y:S01]  /*5100*/  ISETP.GE.AND P0, PT, R0.reuse, UR13, PT ;  /* 0x0000000d00007c0c */ /* 0x040fe2000bf06270 */
[C---:B------:R-:W-:Y:S01]  /*5110*/  IMAD R78, R0.reuse, UR40, RZ ;  /* 0x00000028004e7c24 */ /* 0x040fe2000f8e02ff */
[----:B------:R-:W-:Y:S01]  /*5120*/  LOP3.LUT R88, R0, 0x4, RZ, 0xfc, !PT ;  /* 0x0000000400587812 */ /* 0x000fe200078efcff */
[----:B------:R-:W-:Y:S01]  /*5130*/  ULDC UR41, c[0x0][0x238] ;  /* 0x00008e0000297ab9 */ /* 0x000fe20000000800 */
[----:B------:R-:W-:Y:S01]  /*5140*/  PRMT R133, RZ, 0x7610, R133 ;  /* 0x00007610ff857816 */ /* 0x000fe20000000085 */
[----:B------:R-:W-:Y:S01]  /*5150*/  IMAD.WIDE R78, R78, 0x2, R76 ;  /* 0x000000024e4e7825 */ /* 0x000fe200078e024c */
[----:B------:R-:W-:Y:S01]  /*5160*/  ISETP.GE.AND P2, PT, R88, UR13, PT ;  /* 0x0000000d58007c0c */ /* 0x000fe2000bf46270 */
[----:B------:R-:W-:Y:S01]  /*5170*/  ULDC UR9, c[0x0][0x238] ;  /* 0x00008e0000097ab9 */ /* 0x000fe20000000800 */
[C---:B------:R-:W-:Y:S01]  /*5180*/  LOP3.LUT R90, R0.reuse, 0x6, RZ, 0xfc, !PT ;  /* 0x00000006005a7812 */ /* 0x040fe200078efcff */
[----:B------:R-:W-:Y:S01]  /*5190*/  ULDC UR42, c[0x0][0x238] ;  /* 0x00008e00002a7ab9 */ /* 0x000fe20000000800 */
[C---:B------:R-:W-:Y:S01]  /*51a0*/  LOP3.LUT R88, R0.reuse, 0xa, RZ, 0xfc, !PT ;  /* 0x0000000a00587812 */ /* 0x040fe200078efcff */
[----:B------:R-:W-:Y:S01]  /*51b0*/  ULDC UR11, c[0x0][0x238] ;  /* 0x00008e00000b7ab9 */ /* 0x000fe20000000800 */
[----:B------:R-:W-:Y:S01]  /*51c0*/  LOP3.LUT R89, R0, 0x2, RZ, 0xfc, !PT ;  /* 0x0000000200597812 */ /* 0x000fe200078efcff */
[----:B------:R0:W2:Y:S01]  /*51d0*/  @!P0 LDG.E.U16 R133, desc[UR14][R78.64] ;  /* 0x0000000e4e858981 */ /* 0x0000a2000c1e1500 */
[----:B------:R-:W-:-:S02]  /*51e0*/  ISETP.GE.AND P0, PT, R90, UR13, PT ;  /* 0x0000000d5a007c0c */ /* 0x000fc4000bf06270 */
[----:B------:R-:W-:Y:S02]  /*51f0*/  ISETP.GE.AND P4, PT, R88, UR13, PT ;  /* 0x0000000d58007c0c */ /* 0x000fe4000bf86270 */
[----:B------:R-:W-:Y:S01]  /*5200*/  LOP3.LUT R88, R0, 0x2, RZ, 0xfc, !PT ;  /* 0x0000000200587812 */ /* 0x000fe200078efcff */
[----:B------:R-:W-:Y:S01]  /*5210*/  IMAD R90, R90, UR41, RZ ;  /* 0x000000295a5a7c24 */ /* 0x000fe2000f8e02ff */
[----:B------:R-:W-:Y:S01]  /*5220*/  LOP3.LUT R96, R0, 0xa, RZ, 0xfc, !PT ;  /* 0x0000000a00607812 */ /* 0x000fe200078efcff */
[----:B------:R-:W-:Y:S01]  /*5230*/  ULDC UR41, c[0x0][0x238] ;  /* 0x00008e0000297ab9 */ /* 0x000fe20000000800 */
[----:B------:R-:W-:Y:S01]  /*5240*/  PRMT R108, RZ, 0x7610, R108 ;  /* 0x00007610ff6c7816 */ /* 0x000fe2000000006c */
[----:B------:R-:W-:Y:S01]  /*5250*/  IMAD R88, R88, UR9, RZ ;  /* 0x0000000958587c24 */ /* 0x000fe2000f8e02ff */
[----:B------:R-:W-:Y:S01]  /*5260*/  ULDC UR9, c[0x0][0x238] ;  /* 0x00008e0000097ab9 */ /* 0x000fe20000000800 */
[----:B------:R-:W-:Y:S01]  /*5270*/  IMAD.WIDE R90, R90, 0x2, R76 ;  /* 0x000000025a5a7825 */ /* 0x000fe200078e024c */
[----:B------:R-:W-:-:S02]  /*5280*/  LOP3.LUT R104, R0, 0xc, RZ, 0xfc, !PT ;  /* 0x0000000c00687812 */ /* 0x000fc400078efcff */
[----:B------:R-:W-:Y:S01]  /*5290*/  PRMT R102, RZ, 0x7610, R102 ;  /* 0x00007610ff667816 */ /* 0x000fe20000000066 */
[----:B------:R-:W-:Y:S01]  /*52a0*/  IMAD R96, R96, UR9, RZ ;  /* 0x0000000960607c24 */ /* 0x000fe2000f8e02ff */
[----:B------:R-:W3:Y:S01]  /*52b0*/  @!P0 LDG.E.U16 R108, desc[UR14][R90.64] ;  /* 0x0000000e5a6c8981 */ /* 0x000ee2000c1e1500 */
[----:B------:R-:W-:Y:S01]  /*52c0*/  ISETP.GE.AND P1, PT, R89, UR13, PT ;  /* 0x0000000d59007c0c */ /* 0x000fe2000bf26270 */
[--C-:B0-----:R-:W-:Y:S01]  /*52d0*/  IMAD.WIDE R78, R88, 0x2, R76.reuse ;  /* 0x00000002584e7825 */ /* 0x101fe200078e024c */
[----:B------:R-:W-:Y:S01]  /*52e0*/  ISETP.GE.AND P0, PT, R104, UR13, PT ;  /* 0x0000000d68007c0c */ /* 0x000fe2000bf06270 */
[----:B------:R-:W-:Y:S01]  /*52f0*/  ULDC UR9, c[0x0][0x238] ;  /* 0x00008e0000097ab9 */ /* 0x000fe20000000800 */
[----:B------:R-:W-:Y:S01]  /*5300*/  LOP3.LUT R89, R0, 0x8, RZ, 0xfc, !PT ;  /* 0x0000000800597812 */ /* 0x000fe200078efcff */
[----:B------:R-:W-:Y:S01]  /*5310*/  IMAD.WIDE R96, R96, 0x2, R76 ;  /* 0x0000000260607825 */ /* 0x000fe200078e024c */
[C---:B------:R-:W-:Y:S02]  /*5320*/  LOP3.LUT R88, R0.reuse, 0x4, RZ, 0xfc, !PT ;  /* 0x0000000400587812 */ /* 0x040fe400078efcff */
[----:B------:R-:W-:-:S02]  /*5330*/  LOP3.LUT R104, R0, 0x14, RZ, 0xfc, !PT ;  /* 0x0000001400687812 */ /* 0x000fc400078efcff */
[----:B------:R-:W-:Y:S01]  /*5340*/  LOP3.LUT R92, R0, 0x8, RZ, 0xfc, !PT ;  /* 0x00000008005c7812 */ /* 0x000fe200078efcff */
[----:B------:R-:W4:Y:S01]  /*5350*/  @!P4 LDG.E.U16 R102, desc[UR14][R96.64] ;  /* 0x0000000e6066c981 */ /* 0x000f22000c1e1500 */
[----:B------:R-:W-:Y:S01]  /*5360*/  ISETP.GE.AND P3, PT, R89, UR13, PT ;  /* 0x0000000d59007c0c */ /* 0x000fe2000bf66270 */
[----:B------:R-:W-:Y:S01]  /*5370*/  IMAD R88, R88, UR42, RZ ;  /* 0x0000002a58587c24 */ /* 0x000fe2000f8e02ff */
[----:B------:R-:W-:Y:S01]  /*5380*/  ISETP.GE.AND P4, PT, R104, UR13, PT ;  /* 0x0000000d68007c0c */ /* 0x000fe2000bf86270 */
[----:B------:R-:W-:Y:S01]  /*5390*/  IMAD R92, R92, UR11, RZ ;  /* 0x0000000b5c5c7c24 */ /* 0x000fe2000f8e02ff */
[----:B------:R-:W-:Y:S02]  /*53a0*/  LOP3.LUT R104, R0, 0xc, RZ, 0xfc, !PT ;  /* 0x0000000c00687812 */ /* 0x000fe400078efcff */
[----:B------:R-:W-:Y:S01]  /*53b0*/  PRMT R95, RZ, 0x7610, R95 ;  /* 0x00007610ff5f7816 */ /* 0x000fe2000000005f */
[----:B------:R-:W-:Y:S01]  /*53c0*/  IMAD.WIDE R88, R88, 0x2, R76 ;  /* 0x0000000258587825 */ /* 0x000fe200078e024c */
[----:B------:R-:W-:Y:S01]  /*53d0*/  PRMT R87, RZ, 0x7610, R87 ;  /* 0x00007610ff577816 */ /* 0x000fe20000000057 */
[----:B------:R-:W-:Y:S01]  /*53e0*/  ULDC UR11, c[0x0][0x238] ;  /* 0x00008e00000b7ab9 */ /* 0x000fe20000000800 */
[----:B------:R-:W-:Y:S01]  /*53f0*/  PRMT R131, RZ, 0x7610, R131 ;  /* 0x00007610ff837816 */ /* 0x000fe20000000083 */
[----:B------:R-:W-:Y:S01]  /*5400*/  IMAD R104, R104, UR9, RZ ;  /* 0x0000000968687c24 */ /* 0x000fe2000f8e02ff */
[----:B------:R-:W-:Y:S01]  /*5410*/  LOP3.LUT R106, R0, 0x10, RZ, 0xfc, !PT ;  /* 0x00000010006a7812 */ /* 0x000fe200078efcff */
[----:B------:R-:W-:Y:S01]  /*5420*/  IMAD.WIDE R92, R92, 0x2, R76 ;  /* 0x000000025c5c7825 */ /* 0x000fe200078e024c */
[----:B------:R0:W5:Y:S01]  /*5430*/  @!P1 LDG.E.U16 R95, desc[UR14][R78.64] ;  /* 0x0000000e4e5f9981 */ /* 0x000162000c1e1500 */
[----:B------:R-:W-:Y:S01]  /*5440*/  LOP3.LUT R105, R0, 0x12, RZ, 0xfc, !PT ;  /* 0x0000001200697812 */ /* 0x000fe200078efcff */
[----:B------:R-:W-:Y:S01]  /*5450*/  ULDC UR9, c[0x0][0x238] ;  /* 0x00008e0000097ab9 */ /* 0x000fe20000000800 */
[----:B------:R-:W-:Y:S01]  /*5460*/  PRMT R101, RZ, 0x7610, R101 ;  /* 0x00007610ff657816 */ /* 0x000fe20000000065 */
[----:B------:R-:W3:Y:S01]  /*5470*/  @!P2 LDG.E.U16 R87, desc[UR14][R88.64] ;  /* 0x0000000e5857a981 */ /* 0x000ee2000c1e1500 */
[C---:B------:R-:W-:Y:S01]  /*5480*/  ISETP.GE.AND P2, PT, R106.reuse, UR13, PT ;  /* 0x0000000d6a007c0c */ /* 0x040fe2000bf46270 */
[----:B------:R-:W-:Y:S01]  /*5490*/  IMAD R106, R106, UR41, RZ ;  /* 0x000000296a6a7c24 */ /* 0x000fe2000f8e02ff */
[----:B------:R-:W-:Y:S01]  /*54a0*/  LOP3.LUT R107, R0, 0xe, RZ, 0xfc, !PT ;  /* 0x0000000e006b7812 */ /* 0x000fe200078efcff */
[----:B------:R1:W4:Y:S01]  /*54b0*/  @!P3 LDG.E.U16 R131, desc[UR14][R92.64] ;  /* 0x0000000e5c83b981 */ /* 0x000322000c1e1500 */
[----:B------:R-:W-:Y:S01]  /*54c0*/  PRMT R100, RZ, 0x7610, R100 ;  /* 0x00007610ff647816 */ /* 0x000fe20000000064 */
[--C-:B0-----:R-:W-:Y:S01]  /*54d0*/  IMAD.WIDE R78, R104, 0x2, R76.reuse ;  /* 0x00000002684e7825 */ /* 0x101fe200078e024c */
[----:B------:R-:W-:Y:S01]  /*54e0*/  LOP3.LUT R104, R0, 0x14, RZ, 0xfc, !PT ;  /* 0x0000001400687812 */ /* 0x000fe200078efcff */
[----:B------:R-:W-:Y:S01]  /*54f0*/  ULDC UR42, c[0x0][0x238] ;  /* 0x00008e00002a7ab9 */ /* 0x000fe20000000800 */
[C---:B------:R-:W-:Y:S01]  /*5500*/  ISETP.GE.AND P3, PT, R105.reuse, UR13, PT ;  /* 0x0000000d69007c0c */ /* 0x040fe2000bf66270 */
[----:B------:R-:W-:Y:S01]  /*5510*/  IMAD R105, R105, UR11, RZ ;  /* 0x0000000b69697c24 */ /* 0x000fe2000f8e02ff */
[----:B------:R-:W-:Y:S01]  /*5520*/  ISETP.GE.AND P1, PT, R107, UR13, PT ;  /* 0x0000000d6b007c0c */ /* 0x000fe2000bf26270 */
[----:B------:R-:W-:Y:S01]  /*5530*/  IMAD R104, R104, UR9, RZ ;  /* 0x0000000968687c24 */ /* 0x000fe2000f8e02ff */
[----:B------:R-:W3:Y:S01]  /*5540*/  @!P0 LDG.E.U16 R101, desc[UR14][R78.64] ;  /* 0x0000000e4e658981 */ /* 0x000ee2000c1e1500 */
[----:B-1----:R-:W-:Y:S01]  /*5550*/  IMAD.WIDE R92, R106, 0x2, R76 ;  /* 0x000000026a5c7825 */ /* 0x002fe200078e024c */
[----:B------:R-:W-:Y:S01]  /*5560*/  LOP3.LUT R106, R0, 0x16, RZ, 0xfc, !PT ;  /* 0x00000016006a7812 */ /* 0x000fe200078efcff */
[----:B------:R-:W-:Y:S01]  /*5570*/  ULDC UR9, c[0x0][0x238] ;  /* 0x00008e0000097ab9 */ /* 0x000fe20000000800 */
[----:B------:R-:W-:Y:S01]  /*5580*/  PRMT R129, RZ, 0x7610, R129 ;  /* 0x00007610ff817816 */ /* 0x000fe20000000081 */
[--C-:B------:R-:W-:Y:S01]  /*5590*/  IMAD.WIDE R96, R105, 0x2, R76.reuse ;  /* 0x0000000269607825 */ /* 0x100fe200078e024c */
[----:B------:R-:W-:Y:S01]  /*55a0*/  ISETP.GE.AND P0, PT, R106, UR13, PT ;  /* 0x0000000d6a007c0c */ /* 0x000fe2000bf06270 */
[----:B------:R-:W-:Y:S01]  /*55b0*/  ULDC UR41, c[0x0][0x238] ;  /* 0x00008e0000297ab9 */ /* 0x000fe20000000800 */
[----:B------:R-:W-:Y:S01]  /*55c0*/  LOP3.LUT R110, R0, 0x1a, RZ, 0xfc, !PT ;  /* 0x0000001a006e7812 */ /* 0x000fe200078efcff */
[----:B------:R-:W-:Y:S01]  /*55d0*/  IMAD.WIDE R104, R104, 0x2, R76 ;  /* 0x0000000268687825 */ /* 0x000fe200078e024c */
[----:B------:R-:W-:Y:S01]  /*55e0*/  LOP3.LUT R106, R0, 0x1e, RZ, 0xfc, !PT ;  /* 0x0000001e006a7812 */ /* 0x000fe200078efcff */
[----:B------:R-:W5:Y:S01]  /*55f0*/  @!P2 LDG.E.U16 R129, desc[UR14][R92.64] ;  /* 0x0000000e5c81a981 */ /* 0x000f62000c1e1500 */
[----:B------:R-:W-:Y:S01]  /*5600*/  PRMT R91, RZ, 0x7610, R91 ;  /* 0x00007610ff5b7816 */ /* 0x000fe2000000005b */
[----:B------:R-:W-:Y:S01]  /*5610*/  IMAD R107, R107, UR42, RZ ;  /* 0x0000002a6b6b7c24 */ /* 0x000fe2000f8e02ff */
[----:B------:R-:W-:Y:S01]  /*5620*/  PRMT R99, RZ, 0x7610, R99 ;  /* 0x00007610ff637816 */ /* 0x000fe20000000063 */
[----:B------:R-:W3:Y:S01]  /*5630*/  @!P4 LDG.E.U16 R100, desc[UR14][R104.64] ;  /* 0x0000000e6864c981 */ /* 0x000ee2000c1e1500 */
[----:B------:R-:W-:Y:S01]  /*5640*/  ISETP.GE.AND P4, PT, R106, UR13, PT ;  /* 0x0000000d6a007c0c */ /* 0x000fe2000bf86270 */
[----:B------:R-:W-:Y:S01]  /*5650*/  IMAD.WIDE R88, R107, 0x2, R76 ;  /* 0x000000026b587825 */ /* 0x000fe200078e024c */
[----:B------:R-:W-:Y:S01]  /*5660*/  LOP3.LUT R106, R0, 0x16, RZ, 0xfc, !PT ;  /* 0x00000016006a7812 */ /* 0x000fe200078efcff */
[----:B------:R-:W-:Y:S01]  /*5670*/  ULDC UR42, c[0x0][0x238] ;  /* 0x00008e00002a7ab9 */ /* 0x000fe20000000800 */
[----:B------:R-:W-:-:S02]  /*5680*/  ISETP.GE.AND P2, PT, R110, UR13, PT ;  /* 0x0000000d6e007c0c */ /* 0x000fc4000bf46270 */
[----:B------:R-:W-:Y:S01]  /*5690*/  LOP3.LUT R111, R0, 0x18, RZ, 0xfc, !PT ;  /* 0x00000018006f7812 */ /* 0x000fe200078efcff */
[----:B------:R0:W3:Y:S01]  /*56a0*/  @!P1 LDG.E.U16 R91, desc[UR14][R88.64] ;  /* 0x0000000e585b9981 */ /* 0x0000e2000c1e1500 */
[----:B------:R-:W-:Y:S01]  /*56b0*/  IMAD R106, R106, UR9, RZ ;  /* 0x000000096a6a7c24 */ /* 0x000fe2000f8e02ff */
[----:B------:R-:W-:Y:S01]  /*56c0*/  PRMT R83, RZ, 0x7610, R83 ;  /* 0x00007610ff537816 */ /* 0x000fe20000000053 */
[----:B------:R-:W-:Y:S01]  /*56d0*/  IMAD R110, R110, UR41, RZ ;  /* 0x000000296e6e7c24 */ /* 0x000fe2000f8e02ff */
[C---:B------:R-:W-:Y:S01]  /*56e0*/  ISETP.GE.AND P1, PT, R111.reuse, UR13, PT ;  /* 0x0000000d6f007c0c */ /* 0x040fe2000bf26270 */
[----:B------:R1:W3:Y:S01]  /*56f0*/  @!P3 LDG.E.U16 R99, desc[UR14][R96.64] ;  /* 0x0000000e6063b981 */ /* 0x0002e2000c1e1500 */
[----:B------:R-:W-:Y:S01]  /*5700*/  LOP3.LUT R107, R0, 0x1c, RZ, 0xfc, !PT ;  /* 0x0000001c006b7812 */ /* 0x000fe200078efcff */
[----:B------:R-:W-:Y:S01]  /*5710*/  IMAD R111, R111, UR42, RZ ;  /* 0x0000002a6f6f7c24 */ /* 0x000fe2000f8e02ff */
[----:B------:R-:W-:Y:S01]  /*5720*/  ULDC UR11, c[0x0][0x238] ;  /* 0x00008e00000b7ab9 */ /* 0x000fe20000000800 */
[----:B------:R-:W-:Y:S01]  /*5730*/  PRMT R127, RZ, 0x7610, R127 ;  /* 0x00007610ff7f7816 */ /* 0x000fe2000000007f */
[----:B0-----:R-:W-:Y:S01]  /*5740*/  IMAD.WIDE R88, R106, 0x2, R76 ;  /* 0x000000026a587825 */ /* 0x001fe200078e024c */
[----:B------:R-:W-:Y:S01]  /*5750*/  LOP3.LUT R106, R0, 0x1e, RZ, 0xfc, !PT ;  /* 0x0000001e006a7812 */ /* 0x000fe200078efcff */
[----:B------:R-:W-:Y:S01]  /*5760*/  ULDC UR9, c[0x0][0x238] ;  /* 0x00008e0000097ab9 */ /* 0x000fe20000000800 */
[----:B------:R-:W-:Y:S01]  /*5770*/  PRMT R78, RZ, 0x7610, R78 ;  /* 0x00007610ff4e7816 */ /* 0x000fe2000000004e */
[----:B------:R-:W-:Y:S01]  /*5780*/  ULDC UR41, c[0x0][0x238] ;  /* 0x00008e0000297ab9 */ /* 0x000fe20000000800 */
[----:B-1----:R-:W-:Y:S01]  /*5790*/  IMAD.WIDE R96, R110, 0x2, R76 ;  /* 0x000000026e607825 */ /* 0x002fe200078e024c */
[----:B------:R-:W-:-:S02]  /*57a0*/  LOP3.LUT R110, R0, 0x20, RZ, 0xfc, !PT ;  /* 0x00000020006e7812 */ /* 0x000fc400078efcff */
[C---:B------:R-:W-:Y:S01]  /*57b0*/  ISETP.GE.AND P3, PT, R107.reuse, UR13, PT ;  /* 0x0000000d6b007c0c */ /* 0x040fe2000bf66270 */
[----:B------:R-:W-:Y:S01]  /*57c0*/  IMAD R107, R107, UR11, RZ ;  /* 0x0000000b6b6b7c24 */ /* 0x000fe2000f8e02ff */
[----:B------:R0:W3:Y:S01]  /*57d0*/  @!P2 LDG.E.U16 R83, desc[UR14][R96.64] ;  /* 0x0000000e6053a981 */ /* 0x0000e2000c1e1500 */
[--C-:B------:R-:W-:Y:S01]  /*57e0*/  IMAD.WIDE R92, R111, 0x2, R76.reuse ;  /* 0x000000026f5c7825 */ /* 0x100fe200078e024c */
[----:B------:R-:W-:Y:S01]  /*57f0*/  ISETP.GE.AND P2, PT, R110, UR13, PT ;  /* 0x0000000d6e007c0c */ /* 0x000fe2000bf46270 */
[----:B------:R-:W-:Y:S01]  /*5800*/  ULDC UR11, c[0x0][0x238] ;  /* 0x00008e00000b7ab9 */ /* 0x000fe20000000800 */
[----:B------:R-:W-:Y:S01]  /*5810*/  LOP3.LUT R110, R0, 0x28, RZ, 0xfc, !PT ;  /* 0x00000028006e7812 */ /* 0x000fe200078efcff */
[----:B------:R-:W-:Y:S01]  /*5820*/  IMAD R106, R106, UR9, RZ ;  /* 0x000000096a6a7c24 */ /* 0x000fe2000f8e02ff */
[----:B------:R1:W3:Y:S01]  /*5830*/  @!P1 LDG.E.U16 R127, desc[UR14][R92.64] ;  /* 0x0000000e5c7f9981 */ /* 0x0002e2000c1e1500 */
[----:B------:R-:W-:Y:S01]  /*5840*/  IMAD.WIDE R104, R107, 0x2, R76 ;  /* 0x000000026b687825 */ /* 0x000fe200078e024c */
[----:B------:R-:W-:Y:S01]  /*5850*/  ISETP.GE.AND P1, PT, R110, UR13, PT ;  /* 0x0000000d6e007c0c */ /* 0x000fe2000bf26270 */
[----:B------:R-:W-:-:S02]  /*5860*/  ULDC UR9, c[0x0][0x238] ;  /* 0x00008e0000097ab9 */ /* 0x000fc40000000800 */
[----:B------:R-:W-:Y:S01]  /*5870*/  IMAD.WIDE R106, R106, 0x2, R76 ;  /* 0x000000026a6a7825 */ /* 0x000fe200078e024c */
[----:B------:R-:W-:Y:S02]  /*5880*/  PRMT R90, RZ, 0x7610, R90 ;  /* 0x00007610ff5a7816 */ /* 0x000fe4000000005a */
[C---:B------:R-:W-:Y:S02]  /*5890*/  LOP3.LUT R112, R0.reuse, 0x24, RZ, 0xfc, !PT ;  /* 0x0000002400707812 */ /* 0x040fe400078efcff */
[C---:B------:R-:W-:Y:S01]  /*58a0*/  LOP3.LUT R110, R0.reuse, 0x20, RZ, 0xfc, !PT ;  /* 0x00000020006e7812 */ /* 0x040fe200078efcff */
[----:B------:R-:W3:Y:S01]  /*58b0*/  @!P4 LDG.E.U16 R78, desc[UR14][R106.64] ;  /* 0x0000000e6a4ec981 */ /* 0x000ee2000c1e1500 */
[C---:B------:R-:W-:Y:S02]  /*58c0*/  LOP3.LUT R114, R0.reuse, 0x2a, RZ, 0xfc, !PT ;  /* 0x0000002a00727812 */ /* 0x040fe400078efcff */
[----:B------:R-:W-:Y:S01]  /*58d0*/  LOP3.LUT R111, R0, 0x26, RZ, 0xfc, !PT ;  /* 0x00000026006f7812 */ /* 0x000fe200078efcff */
[----:B------:R-:W-:Y:S01]  /*58e0*/  IMAD R110, R110, UR9, RZ ;  /* 0x000000096e6e7c24 */ /* 0x000fe2000f8e02ff */
[----:B------:R-:W-:Y:S01]  /*58f0*/  ISETP.GE.AND P4, PT, R112, UR13, PT ;  /* 0x0000000d70007c0c */ /* 0x000fe2000bf86270 */
[----:B------:R-:W3:Y:S01]  /*5900*/  @!P0 LDG.E.U16 R90, desc[UR14][R88.64] ;  /* 0x0000000e585a8981 */ /* 0x000ee2000c1e1500 */
[----:B------:R-:W-:Y:S01]  /*5910*/  LOP3.LUT R112, R0, 0x26, RZ, 0xfc, !PT ;  /* 0x0000002600707812 */ /* 0x000fe200078efcff */
[----:B------:R-:W-:Y:S01]  /*5920*/  ULDC UR9, c[0x0][0x238] ;  /* 0x00008e0000097ab9 */ /* 0x000fe20000000800 */
[----:B------:R-:W-:-:S02]  /*5930*/  PRMT R98, RZ, 0x7610, R98 ;  /* 0x00007610ff627816 */ /* 0x000fc40000000062 */
[----:B------:R-:W-:Y:S01]  /*5940*/  ISETP.GE.AND P0, PT, R114, UR13, PT ;  /* 0x0000000d72007c0c */ /* 0x000fe2000bf06270 */
[----:B0-----:R-:W-:Y:S01]  /*5950*/  IMAD.WIDE R96, R110, 0x2, R76 ;  /* 0x000000026e607825 */ /* 0x001fe200078e024c */
[----:B------:R-:W-:Y:S02]  /*5960*/  ISETP.GE.AND P5, PT, R111, UR13, PT ;  /* 0x0000000d6f007c0c */ /* 0x000fe4000bfa6270 */
[----:B------:R-:W-:Y:S01]  /*5970*/  LOP3.LUT R114, R0, 0x28, RZ, 0xfc, !PT ;  /* 0x0000002800727812 */ /* 0x000fe200078efcff */
[----:B------:R-:W-:Y:S01]  /*5980*/  IMAD R112, R112, UR9, RZ ;  /* 0x0000000970707c24 */ /* 0x000fe2000f8e02ff */
[C---:B------:R-:W-:Y:S01]  /*5990*/  LOP3.LUT R113, R0.reuse, 0x22, RZ, 0xfc, !PT ;  /* 0x0000002200717812 */ /* 0x040fe200078efcff */
[----:B------:R-:W-:Y:S01]  /*59a0*/  ULDC UR9, c[0x0][0x238] ;  /* 0x00008e0000097ab9 */ /* 0x000fe20000000800 */
[----:B------:R-:W-:Y:S01]  /*59b0*/  LOP3.LUT R111, R0, 0x22, RZ, 0xfc, !PT ;  /* 0x00000022006f7812 */ /* 0x000fe200078efcff */
[----:B------:R0:W3:Y:S01]  /*59c0*/  @!P3 LDG.E.U16 R98, desc[UR14][R104.64] ;  /* 0x0000000e6862b981 */ /* 0x0000e2000c1e1500 */
[----:B------:R-:W-:-:S02]  /*59d0*/  PRMT R121, RZ, 0x7610, R121 ;  /* 0x00007610ff797816 */ /* 0x000fc40000000079 */
[----:B------:R-:W-:Y:S01]  /*59e0*/  LOP3.LUT R110, R0, 0x24, RZ, 0xfc, !PT ;  /* 0x00000024006e7812 */ /* 0x000fe200078efcff */
[----:B------:R-:W-:Y:S01]  /*59f0*/  IMAD R114, R114, UR9, RZ ;  /* 0x0000000972727c24 */ /* 0x000fe2000f8e02ff */
[----:B------:R-:W-:Y:S01]  /*5a00*/  ISETP.GE.AND P3, PT, R113, UR13, PT ;  /* 0x0000000d71007c0c */ /* 0x000fe2000bf66270 */
[----:B------:R-:W-:Y:S01]  /*5a10*/  IMAD R111, R111, UR41, RZ ;  /* 0x000000296f6f7c24 */ /* 0x000fe2000f8e02ff */
[----:B------:R0:W3:Y:S01]  /*5a20*/  @!P2 LDG.E.U16 R121, desc[UR14][R96.64] ;  /* 0x0000000e6079a981 */ /* 0x0000e2000c1e1500 */
[----:B------:R-:W-:Y:S01]  /*5a30*/  IMAD R110, R110, UR11, RZ ;  /* 0x0000000b6e6e7c24 */ /* 0x000fe2000f8e02ff */
[----:B-1----:R-:W-:Y:S01]  /*5a40*/  PRMT R92, RZ, 0x7610, R92 ;  /* 0x00007610ff5c7816 */ /* 0x002fe2000000005c */
[----:B0-----:R-:W-:Y:S01]  /*5a50*/  IMAD.WIDE R104, R111, 0x2, R76 ;  /* 0x000000026f687825 */ /* 0x001fe200078e024c */
[----:B------:R-:W-:Y:S01]  /*5a60*/  PRMT R107, RZ, 0x7610, R107 ;  /* 0x00007610ff6b7816 */ /* 0x000fe2000000006b */
[----:B------:R-:W-:Y:S01]  /*5a70*/  ULDC UR9, c[0x0][0x238] ;  /* 0x00008e0000097ab9 */ /* 0x000fe20000000800 */
[----:B------:R-:W-:Y:S01]  /*5a80*/  LOP3.LUT R116, R0, 0x2c, RZ, 0xfc, !PT ;  /* 0x0000002c00747812 */ /* 0x000fe200078efcff */
[----:B------:R-:W-:Y:S01]  /*5a90*/  IMAD.WIDE R110, R110, 0x2, R76 ;  /* 0x000000026e6e7825 */ /* 0x000fe200078e024c */
[----:B------:R-:W-:Y:S01]  /*5aa0*/  LOP3.LUT R115, R0, 0x2e, RZ, 0xfc, !PT ;  /* 0x0000002e00737812 */ /* 0x000fe200078efcff */
[----:B------:R-:W-:Y:S01]  /*5ab0*/  ULDC UR11, c[0x0][0x238] ;  /* 0x00008e00000b7ab9 */ /* 0x000fe20000000800 */
[----:B------:R-:W-:Y:S01]  /*5ac0*/  PRMT R106, RZ, 0x7610, R106 ;  /* 0x00007610ff6a7816 */ /* 0x000fe2000000006a */
[----:B------:R-:W-:Y:S01]  /*5ad0*/  IMAD.WIDE R96, R114, 0x2, R76 ;  /* 0x0000000272607825 */ /* 0x000fe200078e024c */
[----:B------:R-:W-:Y:S01]  /*5ae0*/  LOP3.LUT R114, R0, 0x2a, RZ, 0xfc, !PT ;  /* 0x0000002a00727812 */ /* 0x000fe200078efcff */
[----:B------:R0:W3:Y:S01]  /*5af0*/  @!P4 LDG.E.U16 R92, desc[UR14][R110.64] ;  /* 0x0000000e6e5cc981 */ /* 0x0000e2000c1e1500 */
[----:B------:R-:W-:Y:S01]  /*5b00*/  PRMT R89, RZ, 0x7610, R89 ;  /* 0x00007610ff597816 */ /* 0x000fe20000000059 */
[----:B------:R-:W-:Y:S01]  /*5b10*/  IMAD.WIDE R112, R112, 0x2, R76 ;  /* 0x0000000270707825 */ /* 0x000fe200078e024c */
[----:B------:R-:W-:Y:S01]  /*5b20*/  PRMT R88, RZ, 0x7610, R88 ;  /* 0x00007610ff587816 */ /* 0x000fe20000000058 */
[----:B------:R1:W3:Y:S01]  /*5b30*/  @!P3 LDG.E.U16 R107, desc[UR14][R104.64] ;  /* 0x0000000e686bb981 */ /* 0x0002e2000c1e1500 */
[----:B------:R-:W-:Y:S01]  /*5b40*/  LOP3.LUT R117, R0, 0x34, RZ, 0xfc, !PT ;  /* 0x0000003400757812 */ /* 0x000fe200078efcff */
[----:B------:R-:W-:Y:S01]  /*5b50*/  IMAD R114, R114, UR9, RZ ;  /* 0x0000000972727c24 */ /* 0x000fe2000f8e02ff */
[----:B------:R-:W-:Y:S01]  /*5b60*/  ISETP.GE.AND P2, PT, R116, UR13, PT ;  /* 0x0000000d74007c0c */ /* 0x000fe2000bf46270 */
[----:B------:R-:W-:Y:S01]  /*5b70*/  ULDC UR9, c[0x0][0x238] ;  /* 0x00008e0000097ab9 */ /* 0x000fe20000000800 */
[----:B------:R-:W3:Y:S01]  /*5b80*/  @!P5 LDG.E.U16 R89, desc[UR14][R112.64] ;  /* 0x0000000e7059d981 */ /* 0x000ee2000c1e1500 */
[----:B0-----:R-:W-:Y:S01]  /*5b90*/  PRMT R111, RZ, 0x7610, R111 ;  /* 0x00007610ff6f7816 */ /* 0x001fe2000000006f */
[----:B------:R-:W-:Y:S01]  /*5ba0*/  ULDC UR41, c[0x0][0x238] ;  /* 0x00008e0000297ab9 */ /* 0x000fe20000000800 */
[----:B-1----:R-:W-:Y:S01]  /*5bb0*/  IMAD.WIDE R104, R114, 0x2, R76 ;  /* 0x0000000272687825 */ /* 0x002fe200078e024c */
[----:B------:R-:W-:-:S03]  /*5bc0*/  LOP3.LUT R114, R0, 0x30, RZ, 0xfc, !PT ;  /* 0x0000003000727812 */ /* 0x000fc600078efcff */
[----:B------:R0:W3:Y:S01]  /*5bd0*/  @!P1 LDG.E.U16 R111, desc[UR14][R96.64] ;  /* 0x0000000e606f9981 */ /* 0x0000e2000c1e1500 */
[----:B------:R-:W-:-:S03]  /*5be0*/  ISETP.GE.AND P1, PT, R114, UR13, PT ;  /* 0x0000000d72007c0c */ /* 0x000fc6000bf26270 */
[----:B------:R1:W3:Y:S01]  /*5bf0*/  @!P0 LDG.E.U16 R106, desc[UR14][R104.64] ;  /* 0x0000000e686a8981 */ /* 0x0002e2000c1e1500 */
[C---:B------:R-:W-:Y:S02]  /*5c00*/  LOP3.LUT R114, R0.reuse, 0x2c, RZ, 0xfc, !PT ;  /* 0x0000002c00727812 */ /* 0x040fe400078efcff */
[----:B------:R-:W-:Y:S02]  /*5c10*/  ISETP.GE.AND P3, PT, R115, UR13, PT ;  /* 0x0000000d73007c0c */ /* 0x000fe4000bf66270 */
[----:B------:R-:W-:Y:S01]  /*5c20*/  LOP3.LUT R115, R0, 0x32, RZ, 0xfc, !PT ;  /* 0x0000003200737812 */ /* 0x000fe200078efcff */
[----:B------:R-:W-:Y:S01]  /*5c30*/  IMAD R114, R114, UR9, RZ ;  /* 0x0000000972727c24 */ /* 0x000fe2000f8e02ff */
[----:B0-----:R-:W-:Y:S01]  /*5c40*/  PRMT R97, RZ, 0x7610, R97 ;  /* 0x00007610ff617816 */ /* 0x001fe20000000061 */
[----:B------:R-:W-:Y:S01]  /*5c50*/  ULDC UR9, c[0x0][0x238] ;  /* 0x00008e0000097ab9 */ /* 0x000fe20000000800 */
[----:B------:R-:W-:Y:S01]  /*5c60*/  ISETP.GE.AND P0, PT, R115, UR13, PT ;  /* 0x0000000d73007c0c */ /* 0x000fe2000bf06270 */
[----:B-1----:R-:W-:Y:S01]  /*5c70*/  IMAD.WIDE R104, R114, 0x2, R76 ;  /* 0x0000000272687825 */ /* 0x002fe200078e024c */
[----:B------:R-:W-:-:S02]  /*5c80*/  LOP3.LUT R115, R0, 0x2e, RZ, 0xfc, !PT ;  /* 0x0000002e00737812 */ /* 0x000fc400078efcff */
[C---:B------:R-:W-:Y:S02]  /*5c90*/  LOP3.LUT R116, R0.reuse, 0x36, RZ, 0xfc, !PT ;  /* 0x0000003600747812 */ /* 0x040fe400078efcff */
[----:B------:R-:W-:Y:S01]  /*5ca0*/  LOP3.LUT R114, R0, 0x30, RZ, 0xfc, !PT ;  /* 0x0000003000727812 */ /* 0x000fe200078efcff */
[----:B------:R-:W3:Y:S01]  /*5cb0*/  @!P2 LDG.E.U16 R97, desc[UR14][R104.64] ;  /* 0x0000000e6861a981 */ /* 0x000ee2000c1e1500 */
[----:B------:R-:W-:Y:S01]  /*5cc0*/  IMAD R115, R115, UR11, RZ ;  /* 0x0000000b73737c24 */ /* 0x000fe2000f8e02ff */
[----:B------:R-:W-:Y:S01]  /*5cd0*/  ISETP.GE.AND P2, PT, R116, UR13, PT ;  /* 0x0000000d74007c0c */ /* 0x000fe2000bf46270 */
[----:B------:R-:W-:Y:S01]  /*5ce0*/  ULDC UR11, c[0x0][0x238] ;  /* 0x00008e00000b7ab9 */ /* 0x000fe20000000800 */
[----:B------:R-:W-:Y:S01]  /*5cf0*/  LOP3.LUT R116, R0, 0x32, RZ, 0xfc, !PT ;  /* 0x0000003200747812 */ /* 0x000fe200078efcff */
[----:B------:R-:W-:Y:S01]  /*5d00*/  IMAD R114, R114, UR9, RZ ;  /* 0x0000000972727c24 */ /* 0x000fe2000f8e02ff */
[----:B------:R-:W-:Y:S01]  /*5d10*/  ULDC UR9, c[0x0][0x238] ;  /* 0x00008e0000097ab9 */ /* 0x000fe20000000800 */
[----:B------:R-:W-:-:S04]  /*5d20*/  IMAD.WIDE R112, R115, 0x2, R76 ;  /* 0x0000000273707825 */ /* 0x000fc800078e024c */
[----:B------:R-:W-:Y:S01]  /*5d30*/  IMAD R116, R116, UR9, RZ ;  /* 0x0000000974747c24 */ /* 0x000fe2000f8e02ff */
[----:B------:R0:W3:Y:S01]  /*5d40*/  @!P3 LDG.E.U16 R88, desc[UR14][R112.64] ;  /* 0x0000000e7058b981 */ /* 0x0000e2000c1e1500 */
[----:B------:R-:W-:Y:S01]  /*5d50*/  PRMT R110, RZ, 0x7610, R110 ;  /* 0x00007610ff6e7816 */ /* 0x000fe2000000006e */
[--C-:B------:R-:W-:Y:S01]  /*5d60*/  IMAD.WIDE R114, R114, 0x2, R76.reuse ;  /* 0x0000000272727825 */ /* 0x100fe200078e024c */
[----:B------:R-:W-:Y:S01]  /*5d70*/  LOP3.LUT R118, R0, 0x34, RZ, 0xfc, !PT ;  /* 0x0000003400767812 */ /* 0x000fe200078efcff */
[----:B------:R-:W-:Y:S01]  /*5d80*/  ULDC UR9, c[0x0][0x238] ;  /* 0x00008e0000097ab9 */ /* 0x000fe20000000800 */
[----:B------:R-:W-:Y:S01]  /*5d90*/  ISETP.GE.AND P4, PT, R117, UR13, PT ;  /* 0x0000000d75007c0c */ /* 0x000fe2000bf86270 */
[----:B0-----:R-:W-:Y:S01]  /*5da0*/  IMAD.WIDE R112, R116, 0x2, R76 ;  /* 0x0000000274707825 */ /* 0x001fe200078e024c */
[C---:B------:R-:W-:Y:S01]  /*5db0*/  LOP3.LUT R116, R0.reuse, 0x36, RZ, 0xfc, !PT ;  /* 0x0000003600747812 */ /* 0x040fe200078efcff */
[----:B------:R0:W3:Y:S01]  /*5dc0*/  @!P1 LDG.E.U16 R110, desc[UR14][R114.64] ;  /* 0x0000000e726e9981 */ /* 0x0000e2000c1e1500 */
[----:B------:R-:W-:Y:S01]  /*5dd0*/  LOP3.LUT R117, R0, 0x38, RZ, 0xfc, !PT ;  /* 0x0000003800757812 */ /* 0x000fe200078efcff */
[----:B------:R-:W-:Y:S01]  /*5de0*/  IMAD R118, R118, UR11, RZ ;  /* 0x0000000b76767c24 */ /* 0x000fe2000f8e02ff */
[----:B------:R-:W-:Y:S01]  /*5df0*/  PRMT R85, RZ, 0x7610, R85 ;  /* 0x00007610ff557816 */ /* 0x000fe20000000055 */
[----:B------:R-:W-:Y:S01]  /*5e00*/  IMAD R116, R116, UR9, RZ ;  /* 0x0000000974747c24 */ /* 0x000fe2000f8e02ff */
[----:B------:R-:W-:Y:S01]  /*5e10*/  ISETP.GE.AND P1, PT, R117, UR13, PT ;  /* 0x0000000d75007c0c */ /* 0x000fe2000bf26270 */
[----:B------:R-:W-:Y:S01]  /*5e20*/  ULDC UR9, c[0x0][0x238] ;  /* 0x00008e0000097ab9 */ /* 0x000fe20000000800 */
[----:B------:R-:W-:Y:S01]  /*5e30*/  LOP3.LUT R119, R0, 0x3c, RZ, 0xfc, !PT ;  /* 0x0000003c00777812 */ /* 0x000fe200078efcff */
[----:B------:R-:W-:Y:S01]  /*5e40*/  IMAD.WIDE R116, R116, 0x2, R76 ;  /* 0x0000000274747825 */ /* 0x000fe200078e024c */
[----:B------:R-:W-:Y:S01]  /*5e50*/  PRMT R105, RZ, 0x7610, R105 ;  /* 0x00007610ff697816 */ /* 0x000fe20000000069 */
[----:B------:R-:W-:-:S02]  /*5e60*/  ULDC UR11, c[0x0][0x238] ;  /* 0x00008e00000b7ab9 */ /* 0x000fc40000000800 */
[----:B0-----:R-:W-:Y:S01]  /*5e70*/  IMAD.WIDE R114, R118, 0x2, R76 ;  /* 0x0000000276727825 */ /* 0x001fe200078e024c */
[----:B------:R-:W-:Y:S01]  /*5e80*/  LOP3.LUT R118, R0, 0x3e, RZ, 0xfc, !PT ;  /* 0x0000003e00767812 */ /* 0x000fe200078efcff */
[----:B------:R-:W3:Y:S03]  /*5e90*/  @!P2 LDG.E.U16 R85, desc[UR14][R116.64] ;  /* 0x0000000e7455a981 */ /* 0x000ee6000c1e1500 */
[----:B------:R-:W-:Y:S01]  /*5ea0*/  ISETP.GE.AND P2, PT, R118, UR13, PT ;  /* 0x0000000d76007c0c */ /* 0x000fe2000bf46270 */
[----:B------:R0:W3:Y:S01]  /*5eb0*/  @!P0 LDG.E.U16 R105, desc[UR14][R112.64] ;  /* 0x0000000e70698981 */ /* 0x0000e2000c1e1500 */
[C---:B------:R-:W-:Y:S02]  /*5ec0*/  LOP3.LUT R118, R0.reuse, 0x3a, RZ, 0xfc, !PT ;  /* 0x0000003a00767812 */ /* 0x040fe400078efcff */
[----:B------:R-:W-:Y:S02]  /*5ed0*/  ISETP.GE.AND P3, PT, R119, UR13, PT ;  /* 0x0000000d77007c0c */ /* 0x000fe4000bf66270 */
[----:B------:R-:W-:Y:S01]  /*5ee0*/  LOP3.LUT R119, R0, 0x38, RZ, 0xfc, !PT ;  /* 0x0000003800777812 */ /* 0x000fe200078efcff */
[----:B------:R-:W-:Y:S01]  /*5ef0*/  IMAD R118, R118, UR9, RZ ;  /* 0x0000000976767c24 */ /* 0x000fe2000f8e02ff */
[----:B------:R-:W-:Y:S01]  /*5f00*/  LOP3.LUT R135, R0, 0x3a, RZ, 0xfc, !PT ;  /* 0x0000003a00877812 */ /* 0x000fe200078efcff */
[----:B------:R-:W-:-:S02]  /*5f10*/  ULDC UR9, c[0x0][0x238] ;  /* 0x00008e0000097ab9 */ /* 0x000fc40000000800 */
[----:B------:R-:W-:Y:S01]  /*5f20*/  IMAD R119, R119, UR11, RZ ;  /* 0x0000000b77777c24 */ /* 0x000fe2000f8e02ff */
[----:B------:R-:W-:Y:S01]  /*5f30*/  ISETP.GE.AND P0, PT, R135, UR13, PT ;  /* 0x0000000d87007c0c */ /* 0x000fe2000bf06270 */
[----:B0-----:R-:W-:Y:S01]  /*5f40*/  IMAD.WIDE R112, R118, 0x2, R76 ;  /* 0x0000000276707825 */ /* 0x001fe200078e024c */
[C---:B------:R-:W-:Y:S01]  /*5f50*/  LOP3.LUT R118, R0.reuse, 0x3e, RZ, 0xfc, !PT ;  /* 0x0000003e00767812 */ /* 0x040fe200078efcff */
[----:B------:R-:W-:Y:S01]  /*5f60*/  ULDC UR11, c[0x0][0x238] ;  /* 0x00008e00000b7ab9 */ /* 0x000fe20000000800 */
[----:B------:R-:W-:Y:S01]  /*5f70*/  PRMT R109, RZ, 0x7610, R109 ;  /* 0x00007610ff6d7816 */ /* 0x000fe2000000006d */
[----:B------:R-:W-:Y:S01]  /*5f80*/  IMAD.WIDE R116, R119, 0x2, R76 ;  /* 0x0000000277747825 */ /* 0x000fe200078e024c */
[----:B------:R-:W-:Y:S02]  /*5f90*/  LOP3.LUT R119, R0, 0x3c, RZ, 0xfc, !PT ;  /* 0x0000003c00777812 */ /* 0x000fe400078efcff */
[----:B------:R-:W-:Y:S01]  /*5fa0*/  PRMT R96, RZ, 0x7610, R96 ;  /* 0x00007610ff607816 */ /* 0x000fe20000000060 */
[----:B------:R-:W-:Y:S01]  /*5fb0*/  IMAD R118, R118, UR9, RZ ;  /* 0x0000000976767c24 */ /* 0x000fe2000f8e02ff */
[----:B------:R-:W-:Y:S01]  /*5fc0*/  PRMT R104, RZ, 0x7610, R104 ;  /* 0x00007610ff687816 */ /* 0x000fe20000000068 */
[----:B------:R0:W3:Y:S01]  /*5fd0*/  @!P1 LDG.E.U16 R109, desc[UR14][R116.64] ;  /* 0x0000000e746d9981 */ /* 0x0000e2000c1e1500 */
[----:B------:R-:W-:Y:S01]  /*5fe0*/  IMAD R119, R119, UR11, RZ ;  /* 0x0000000b77777c24 */ /* 0x000fe2000f8e02ff */
[----:B------:R-:W-:Y:S01]  /*5ff0*/  PRMT R94, RZ, 0x7610, R94 ;  /* 0x00007610ff5e7816 */ /* 0x000fe2000000005e */
[----:B------:R-:W-:Y:S01]  /*6000*/  ULDC UR9, c[0x0][0x238] ;  /* 0x00008e0000097ab9 */ /* 0x000fe20000000800 */
[----:B------:R1:W3:Y:S01]  /*6010*/  @!P4 LDG.E.U16 R96, desc[UR14][R114.64] ;  /* 0x0000000e7260c981 */ /* 0x0002e2000c1e1500 */
[----:B------:R-:W-:Y:S01]  /*6020*/  PRMT R81, RZ, 0x7610, R81 ;  /* 0x00007610ff517816 */ /* 0x000fe20000000051 */
[----:B------:R-:W-:-:S02]  /*6030*/  ULDC UR11, c[0x0][0x238] ;  /* 0x00008e00000b7ab9 */ /* 0x000fc40000000800 */
[----:B------:R-:W3:Y:S01]  /*6040*/  @!P0 LDG.E.U16 R104, desc[UR14][R112.64] ;  /* 0x0000000e70688981 */ /* 0x000ee2000c1e1500 */
[----:B0-----:R-:W-:Y:S01]  /*6050*/  IMAD.WIDE R116, R118, 0x2, R76 ;  /* 0x0000000276747825 */ /* 0x001fe200078e024c */
[----:B------:R-:W-:-:S03]  /*6060*/  LOP3.LUT R118, R0, 0x40, RZ, 0xfc, !PT ;  /* 0x0000004000767812 */ /* 0x000fc600078efcff */
[----:B-1----:R-:W-:Y:S01]  /*6070*/  IMAD.WIDE R114, R119, 0x2, R76 ;  /* 0x0000000277727825 */ /* 0x002fe200078e024c */
[----:B------:R-:W-:Y:S01]  /*6080*/  ISETP.GE.AND P0, PT, R118, UR13, PT ;  /* 0x0000000d76007c0c */ /* 0x000fe2000bf06270 */
[----:B------:R-:W3:Y:S01]  /*6090*/  @!P2 LDG.E.U16 R81, desc[UR14][R116.64] ;  /* 0x0000000e7451a981 */ /* 0x000ee2000c1e1500 */
[C---:B------:R-:W-:Y:S02]  /*60a0*/  LOP3.LUT R118, R0.reuse, 0x46, RZ, 0xfc, !PT ;  /* 0x0000004600767812 */ /* 0x040fe400078efcff */
[----:B------:R-:W-:Y:S01]  /*60b0*/  LOP3.LUT R135, R0, 0x42, RZ, 0xfc, !PT ;  /* 0x0000004200877812 */ /* 0x000fe200078efcff */
[----:B------:R0:W3:Y:S01]  /*60c0*/  @!P3 LDG.E.U16 R94, desc[UR14][R114.64] ;  /* 0x0000000e725eb981 */ /* 0x0000e2000c1e1500 */
[----:B------:R-:W-:Y:S02]  /*60d0*/  ISETP.GE.AND P3, PT, R118, UR13, PT ;  /* 0x0000000d76007c0c */ /* 0x000fe4000bf66270 */
[C---:B------:R-:W-:Y:S02]  /*60e0*/  LOP3.LUT R119, R0.reuse, 0x44, RZ, 0xfc, !PT ;  /* 0x0000004400777812 */ /* 0x040fe400078efcff */
[----:B------:R-:W-:-:S02]  /*60f0*/  LOP3.LUT R118, R0, 0x42, RZ, 0xfc, !PT ;  /* 0x0000004200767812 */ /* 0x000fc400078efcff */
[----:B------:R-:W-:Y:S02]  /*6100*/  ISETP.GE.AND P1, PT, R135, UR13, PT ;  /* 0x0000000d87007c0c */ /* 0x000fe4000bf26270 */
[----:B------:R-:W-:Y:S01]  /*6110*/  ISETP.GE.AND P2, PT, R119, UR13, PT ;  /* 0x0000000d77007c0c */ /* 0x000fe2000bf46270 */
[----:B------:R-:W-:Y:S01]  /*6120*/  IMAD R118, R118, UR9, RZ ;  /* 0x0000000976767c24 */ /* 0x000fe2000f8e02ff */
[----:B------:R-:W-:Y:S01]  /*6130*/  LOP3.LUT R119, R0, 0x40, RZ, 0xfc, !PT ;  /* 0x0000004000777812 */ /* 0x000fe200078efcff */
[----:B------:R-:W-:Y:S01]  /*6140*/  ULDC UR9, c[0x0][0x238] ;  /* 0x00008e0000097ab9 */ /* 0x000fe20000000800 */
[----:B------:R-:W-:Y:S01]  /*6150*/  PRMT R103, RZ, 0x7610, R103 ;  /* 0x00007610ff677816 */ /* 0x000fe20000000067 */
[----:B0-----:R-:W-:Y:S01]  /*6160*/  IMAD.WIDE R114, R118, 0x2, R76 ;  /* 0x0000000276727825 */ /* 0x001fe200078e024c */
[----:B------:R-:W-:-:S03]  /*6170*/  LOP3.LUT R135, R0, 0x48, RZ, 0xfc, !PT ;  /* 0x0000004800877812 */ /* 0x000fc600078efcff */
[----:B------:R-:W-:Y:S01]  /*6180*/  IMAD R119, R119, UR11, RZ ;  /* 0x0000000b77777c24 */ /* 0x000fe2000f8e02ff */
[----:B------:R-:W-:Y:S01]  /*6190*/  PRMT R120, RZ, 0x7610, R120 ;  /* 0x00007610ff787816 */ /* 0x000fe20000000078 */
[----:B------:R0:W3:Y:S01]  /*61a0*/  @!P1 LDG.E.U16 R103, desc[UR14][R114.64] ;  /* 0x0000000e72679981 */ /* 0x0000e2000c1e1500 */
[----:B------:R-:W-:Y:S01]  /*61b0*/  ISETP.GE.AND P1, PT, R135, UR13, PT ;  /* 0x0000000d87007c0c */ /* 0x000fe2000bf26270 */
[----:B------:R-:W-:Y:S01]  /*61c0*/  IMAD.WIDE R112, R119, 0x2, R76 ;  /* 0x0000000277707825 */ /* 0x000fe200078e024c */
[C---:B------:R-:W-:Y:S01]  /*61d0*/  LOP3.LUT R135, R0.reuse, 0x50, RZ, 0xfc, !PT ;  /* 0x0000005000877812 */ /* 0x040fe200078efcff */
[----:B------:R-:W-:Y:S01]  /*61e0*/  ULDC UR11, c[0x0][0x238] ;  /* 0x00008e00000b7ab9 */ /* 0x000fe20000000800 */
[C---:B------:R-:W-:Y:S02]  /*61f0*/  LOP3.LUT R118, R0.reuse, 0x46, RZ, 0xfc, !PT ;  /* 0x0000004600767812 */ /* 0x040fe400078efcff */
[C---:B------:R-:W-:Y:S01]  /*6200*/  LOP3.LUT R119, R0.reuse, 0x44, RZ, 0xfc, !PT ;  /* 0x0000004400777812 */ /* 0x040fe200078efcff */
[----:B------:R-:W3:Y:S01]  /*6210*/  @!P0 LDG.E.U16 R120, desc[UR14][R112.64] ;  /* 0x0000000e70788981 */ /* 0x000ee2000c1e1500 */
[----:B------:R-:W-:-:S02]  /*6220*/  LOP3.LUT R154, R0, 0x4e, RZ, 0xfc, !PT ;  /* 0x0000004e009a7812 */ /* 0x000fc400078efcff */
[----:B------:R-:W-:Y:S02]  /*6230*/  ISETP.GE.AND P0, PT, R135, UR13, PT ;  /* 0x0000000d87007c0c */ /* 0x000fe4000bf06270 */
[----:B------:R-:W-:Y:S01]  /*6240*/  LOP3.LUT R135, R0, 0x4a, RZ, 0xfc, !PT ;  /* 0x0000004a00877812 */ /* 0x000fe200078efcff */
[----:B------:R-:W-:Y:S01]  /*6250*/  IMAD R118, R118, UR9, RZ ;  /* 0x0000000976767c24 */ /* 0x000fe2000f8e02ff */
[----:B------:R-:W-:Y:S01]  /*6260*/  ISETP.GE.AND P4, PT, R154, UR13, PT ;  /* 0x0000000d9a007c0c */ /* 0x000fe2000bf86270 */
[----:B------:R-:W-:Y:S01]  /*6270*/  IMAD R119, R119, UR11, RZ ;  /* 0x0000000b77777c24 */ /* 0x000fe2000f8e02ff */
[----:B------:R-:W-:Y:S01]  /*6280*/  ULDC UR9, c[0x0][0x238] ;  /* 0x00008e0000097ab9 */ /* 0x000fe20000000800 */
[----:B------:R-:W-:Y:S01]  /*6290*/  LOP3.LUT R154, R0, 0x48, RZ, 0xfc, !PT ;  /* 0x00000048009a7812 */ /* 0x000fe200078efcff */
[----:B------:R-:W-:Y:S01]  /*62a0*/  IMAD R135, R135, UR9, RZ ;  /* 0x0000000987877c24 */ /* 0x000fe2000f8e02ff */
[----:B------:R-:W-:Y:S01]  /*62b0*/  PRMT R93, RZ, 0x7610, R93 ;  /* 0x00007610ff5d7816 */ /* 0x000fe2000000005d */
[----:B------:R-:W-:Y:S01]  /*62c0*/  IMAD.WIDE R116, R119, 0x2, R76 ;  /* 0x0000000277747825 */ /* 0x000fe200078e024c */
[----:B------:R-:W-:Y:S01]  /*62d0*/  ULDC UR11, c[0x0][0x238] ;  /* 0x00008e00000b7ab9 */ /* 0x000fe20000000800 */
[----:B------:R-:W-:Y:S01]  /*62e0*/  PRMT R79, RZ, 0x7610, R79 ;  /* 0x00007610ff4f7816 */ /* 0x000fe2000000004f */
[----:B------:R-:W-:Y:S01]  /*62f0*/  ULDC UR9, c[0x0][0x238] ;  /* 0x00008e0000097ab9 */ /* 0x000fe20000000800 */
[----:B------:R-:W-:Y:S01]  /*6300*/  IMAD.WIDE R118, R118, 0x2, R76 ;  /* 0x0000000276767825 */ /* 0x000fe200078e024c */
[----:B------:R-:W-:Y:S01]  /*6310*/  LOP3.LUT R167, R0, 0x4c, RZ, 0xfc, !PT ;  /* 0x0000004c00a77812 */ /* 0x000fe200078efcff */
[----:B------:R1:W3:Y:S02]  /*6320*/  @!P2 LDG.E.U16 R93, desc[UR14][R116.64] ;  /* 0x0000000e745da981 */ /* 0x0002e4000c1e1500 */
[----:B------:R-:W-:Y:S01]  /*6330*/  IMAD R154, R154, UR11, RZ ;  /* 0x0000000b9a9a7c24 */ /* 0x000fe2000f8e02ff */
[----:B------:R-:W-:Y:S01]  /*6340*/  PRMT R122, RZ, 0x7610, R122 ;  /* 0x00007610ff7a7816 */ /* 0x000fe2000000007a */
[--C-:B0-----:R-:W-:Y:S01]  /*6350*/  IMAD.WIDE R114, R135, 0x2, R76.reuse ;  /* 0x0000000287727825 */ /* 0x101fe200078e024c */
[C---:B------:R-:W-:Y:S01]  /*6360*/  LOP3.LUT R135, R0.reuse, 0x4e, RZ, 0xfc, !PT ;  /* 0x0000004e00877812 */ /* 0x040fe200078efcff */
[----:B------:R0:W3:Y:S01]  /*6370*/  @!P3 LDG.E.U16 R79, desc[UR14][R118.64] ;  /* 0x0000000e764fb981 */ /* 0x0000e2000c1e1500 */
[----:B------:R-:W-:Y:S01]  /*6380*/  LOP3.LUT R168, R0, 0x4a, RZ, 0xfc, !PT ;  /* 0x0000004a00a87812 */ /* 0x000fe200078efcff */
[----:B------:R-:W-:Y:S01]  /*6390*/  ULDC UR11, c[0x0][0x238] ;  /* 0x00008e00000b7ab9 */ /* 0x000fe20000000800 */
[----:B-1----:R-:W-:Y:S01]  /*63a0*/  IMAD.WIDE R116, R154, 0x2, R76 ;  /* 0x000000029a747825 */ /* 0x002fe200078e024c */
[----:B------:R-:W-:-:S02]  /*63b0*/  LOP3.LUT R154, R0, 0x4c, RZ, 0xfc, !PT ;  /* 0x0000004c009a7812 */ /* 0x000fc400078efcff */
[----:B------:R-:W-:Y:S01]  /*63c0*/  ISETP.GE.AND P3, PT, R167, UR13, PT ;  /* 0x0000000da7007c0c */ /* 0x000fe2000bf66270 */
[----:B------:R-:W-:Y:S01]  /*63d0*/  IMAD R135, R135, UR9, RZ ;  /* 0x0000000987877c24 */ /* 0x000fe2000f8e02ff */
[----:B------:R1:W3:Y:S01]  /*63e0*/  @!P1 LDG.E.U16 R122, desc[UR14][R116.64] ;  /* 0x0000000e747a9981 */ /* 0x0002e2000c1e1500 */
[----:B------:R-:W-:Y:S01]  /*63f0*/  ISETP.GE.AND P2, PT, R168, UR13, PT ;  /* 0x0000000da8007c0c */ /* 0x000fe2000bf46270 */
[----:B------:R-:W-:Y:S01]  /*6400*/  IMAD R154, R154, UR11, RZ ;  /* 0x0000000b9a9a7c24 */ /* 0x000fe2000f8e02ff */
[----:B0-----:R-:W-:Y:S01]  /*6410*/  PRMT R118, RZ, 0x7610, R118 ;  /* 0x00007610ff767816 */ /* 0x001fe20000000076 */
[----:B------:R-:W-:Y:S01]  /*6420*/  ULDC UR9, c[0x0][0x238] ;  /* 0x00008e0000097ab9 */ /* 0x000fe20000000800 */
[----:B------:R-:W-:Y:S01]  /*6430*/  PRMT R119, RZ, 0x7610, R119 ;  /* 0x00007610ff777816 */ /* 0x000fe20000000077 */
[----:B------:R-:W-:Y:S01]  /*6440*/  IMAD.WIDE R112, R154, 0x2, R76 ;  /* 0x000000029a707825 */ /* 0x000fe200078e024c */
[----:B------:R-:W-:Y:S01]  /*6450*/  PRMT R128, RZ, 0x7610, R128 ;  /* 0x00007610ff807816 */ /* 0x000fe20000000080 */
[----:B------:R-:W-:-:S02]  /*6460*/  ULDC UR11, c[0x0][0x238] ;  /* 0x00008e00000b7ab9 */ /* 0x000fc40000000800 */
[--C-:B-1----:R-:W-:Y:S01]  /*6470*/  IMAD.WIDE R116, R135, 0x2, R76.reuse ;  /* 0x0000000287747825 */ /* 0x102fe200078e024c */
[C---:B------:R-:W-:Y:S01]  /*6480*/  LOP3.LUT R135, R0.reuse, 0x50, RZ, 0xfc, !PT ;  /* 0x0000005000877812 */ /* 0x040fe200078efcff */
[----:B------:R0:W3:Y:S04]  /*6490*/  @!P3 LDG.E.U16 R118, desc[UR14][R112.64] ;  /* 0x0000000e7076b981 */ /* 0x0000e8000c1e1500 */
[----:B------:R-:W-:Y:S01]  /*64a0*/  IMAD R135, R135, UR9, RZ ;  /* 0x0000000987877c24 */ /* 0x000fe2000f8e02ff */
[----:B------:R1:W3:Y:S01]  /*64b0*/  @!P2 LDG.E.U16 R119, desc[UR14][R114.64] ;  /* 0x0000000e7277a981 */ /* 0x0002e2000c1e1500 */
[C---:B------:R-:W-:Y:S01]  /*64c0*/  LOP3.LUT R154, R0.reuse, 0x56, RZ, 0xfc, !PT ;  /* 0x00000056009a7812 */ /* 0x040fe200078efcff */
[----:B------:R-:W-:Y:S01]  /*64d0*/  ULDC UR9, c[0x0][0x238] ;  /* 0x00008e0000097ab9 */ /* 0x000fe20000000800 */
[----:B0-----:R-:W-:Y:S01]  /*64e0*/  IMAD.WIDE R112, R135, 0x2, R76 ;  /* 0x0000000287707825 */ /* 0x001fe200078e024c */
[----:B------:R-:W-:-:S02]  /*64f0*/  LOP3.LUT R135, R0, 0x52, RZ, 0xfc, !PT ;  /* 0x0000005200877812 */ /* 0x000fc400078efcff */
[C---:B------:R-:W-:Y:S02]  /*6500*/  LOP3.LUT R167, R0.reuse, 0x54, RZ, 0xfc, !PT ;  /* 0x0000005400a77812 */ /* 0x040fe400078efcff */
[C---:B-1----:R-:W-:Y:S01]  /*6510*/  LOP3.LUT R114, R0.reuse, 0x52, RZ, 0xfc, !PT ;  /* 0x0000005200727812 */ /* 0x042fe200078efcff */
[----:B------:R0:W3:Y:S01]  /*6520*/  @!P0 LDG.E.U16 R128, desc[UR14][R112.64] ;  /* 0x0000000e70808981 */ /* 0x0000e2000c1e1500 */
[----:B------:R-:W-:Y:S02]  /*6530*/  ISETP.GE.AND P1, PT, R135, UR13, PT ;  /* 0x0000000d87007c0c */ /* 0x000fe4000bf26270 */
[----:B------:R-:W-:Y:S02]  /*6540*/  PRMT R123, RZ, 0x7610, R123 ;  /* 0x00007610ff7b7816 */ /* 0x000fe4000000007b */
[----:B------:R-:W-:Y:S01]  /*6550*/  LOP3.LUT R135, R0, 0x58, RZ, 0xfc, !PT ;  /* 0x0000005800877812 */ /* 0x000fe200078efcff */
[----:B------:R-:W-:Y:S01]  /*6560*/  IMAD R114, R114, UR41, RZ ;  /* 0x0000002972727c24 */ /* 0x000fe2000f8e02ff */
[C---:B------:R-:W-:Y:S01]  /*6570*/  ISETP.GE.AND P3, PT, R154.reuse, UR13, PT ;  /* 0x0000000d9a007c0c */ /* 0x040fe2000bf66270 */
[----:B------:R-:W-:Y:S01]  /*6580*/  IMAD R154, R154, UR9, RZ ;  /* 0x000000099a9a7c24 */ /* 0x000fe2000f8e02ff */
[C---:B------:R-:W-:Y:S01]  /*6590*/  ISETP.GE.AND P2, PT, R167.reuse, UR13, PT ;  /* 0x0000000da7007c0c */ /* 0x040fe2000bf46270 */
[----:B------:R-:W-:Y:S01]  /*65a0*/  IMAD R167, R167, UR11, RZ ;  /* 0x0000000ba7a77c24 */ /* 0x000fe2000f8e02ff */
[----:B------:R-:W-:Y:S01]  /*65b0*/  ISETP.GE.AND P0, PT, R135, UR13, PT ;  /* 0x0000000d87007c0c */ /* 0x000fe2000bf06270 */
[----:B------:R1:W3:Y:S01]  /*65c0*/  @!P4 LDG.E.U16 R123, desc[UR14][R116.64] ;  /* 0x0000000e747bc981 */ /* 0x0002e2000c1e1500 */
[----:B------:R-:W-:Y:S01]  /*65d0*/  LOP3.LUT R135, R0, 0x5a, RZ, 0xfc, !PT ;  /* 0x0000005a00877812 */ /* 0x000fe200078efcff */
[----:B0-----:R-:W-:Y:S01]  /*65e0*/  IMAD.WIDE R112, R114, 0x2, R76 ;  /* 0x0000000272707825 */ /* 0x001fe200078e024c */
[----:B------:R-:W-:Y:S01]  /*65f0*/  PRMT R125, RZ, 0x7610, R125 ;  /* 0x00007610ff7d7816 */ /* 0x000fe2000000007d */
[----:B------:R-:W-:Y:S01]  /*6600*/  ULDC UR9, c[0x0][0x238] ;  /* 0x00008e0000097ab9 */ /* 0x000fe20000000800 */
[----:B------:R-:W-:Y:S01]  /*6610*/  PRMT R124, RZ, 0x7610, R124 ;  /* 0x00007610ff7c7816 */ /* 0x000fe2000000007c */
[----:B------:R-:W-:Y:S01]  /*6620*/  IMAD.WIDE R114, R167, 0x2, R76 ;  /* 0x00000002a7727825 */ /* 0x000fe200078e024c */
[----:B------:R-:W-:Y:S01]  /*6630*/  ISETP.GE.AND P4, PT, R135, UR13, PT ;  /* 0x0000000d87007c0c */ /* 0x000fe2000bf86270 */
[----:B------:R-:W-:-:S02]  /*6640*/  ULDC UR11, c[0x0][0x238] ;  /* 0x00008e00000b7ab9 */ /* 0x000fc40000000800 */
[----:B-1----:R-:W-:Y:S01]  /*6650*/  IMAD.WIDE R116, R154, 0x2, R76 ;  /* 0x000000029a747825 */ /* 0x002fe200078e024c */
[C---:B------:R-:W-:Y:S01]  /*6660*/  LOP3.LUT R154, R0.reuse, 0x5a, RZ, 0xfc, !PT ;  /* 0x0000005a009a7812 */ /* 0x040fe200078efcff */
[----:B------:R0:W3:Y:S01]  /*6670*/  @!P1 LDG.E.U16 R125, desc[UR14][R112.64] ;  /* 0x0000000e707d9981 */ /* 0x0000e2000c1e1500 */
[----:B------:R-:W-:Y:S02]  /*6680*/  LOP3.LUT R167, R0, 0x58, RZ, 0xfc, !PT ;  /* 0x0000005800a77812 */ /* 0x000fe400078efcff */
[----:B------:R-:W-:Y:S01]  /*6690*/  PRMT R126, RZ, 0x7610, R126 ;  /* 0x00007610ff7e7816 */ /* 0x000fe2000000007e */
[----:B------:R-:W-:Y:S01]  /*66a0*/  IMAD R154, R154, UR9, RZ ;  /* 0x000000099a9a7c24 */ /* 0x000fe2000f8e02ff */
[----:B------:R-:W-:Y:S01]  /*66b0*/  LOP3.LUT R135, R0, 0x5c, RZ, 0xfc, !PT ;  /* 0x0000005c00877812 */ /* 0x000fe200078efcff */
[----:B------:R-:W-:Y:S01]  /*66c0*/  IMAD R167, R167, UR11, RZ ;  /* 0x0000000ba7a77c24 */ /* 0x000fe2000f8e02ff */
[----:B------:R1:W3:Y:S01]  /*66d0*/  @!P3 LDG.E.U16 R124, desc[UR14][R116.64] ;  /* 0x0000000e747cb981 */ /* 0x0002e2000c1e1500 */
[----:B------:R-:W-:Y:S01]  /*66e0*/  PRMT R156, RZ, 0x7610, R156 ;  /* 0x00007610ff9c7816 */ /* 0x000fe2000000009c */
[----:B------:R-:W-:Y:S01]  /*66f0*/  ULDC UR9, c[0x0][0x238] ;  /* 0x00008e0000097ab9 */ /* 0x000fe20000000800 */
[----:B------:R-:W-:Y:S01]  /*6700*/  ISETP.GE.AND P1, PT, R135, UR13, PT ;  /* 0x0000000d87007c0c */ /* 0x000fe2000bf26270 */
[----:B------:R2:W3:Y:S01]  /*6710*/  @!P2 LDG.E.U16 R126, desc[UR14][R114.64] ;  /* 0x0000000e727ea981 */ /* 0x0004e2000c1e1500 */
[----:B0-----:R-:W-:Y:S01]  /*6720*/  IMAD.WIDE R112, R167, 0x2, R76 ;  /* 0x00000002a7707825 */ /* 0x001fe200078e024c */
[----:B------:R-:W-:Y:S01]  /*6730*/  PRMT R158, RZ, 0x7610, R158 ;  /* 0x00007610ff9e7816 */ /* 0x000fe2000000009e */
[----:B------:R-:W-:Y:S01]  /*6740*/  ULDC UR11, c[0x0][0x238] ;  /* 0x00008e00000b7ab9 */ /* 0x000fe20000000800 */
[----:B-1----:R-:W-:-:S02]  /*6750*/  PRMT R116, RZ, 0x7610, R116 ;  /* 0x00007610ff747816 */ /* 0x002fc40000000074 */
[----:B------:R-:W-:Y:S01]  /*6760*/  LOP3.LUT R117, R0, 0x7e, RZ, 0xfc, !PT ;  /* 0x0000007e00757812 */ /* 0x000fe200078efcff */
[----:B------:R-:W-:Y:S01]  /*6770*/  IMAD R135, R135, UR9, RZ ;  /* 0x0000000987877c24 */ /* 0x000fe2000f8e02ff */
[----:B------:R0:W3:Y:S01]  /*6780*/  @!P0 LDG.E.U16 R156, desc[UR14][R112.64] ;  /* 0x0000000e709c8981 */ /* 0x0000e2000c1e1500 */
[----:B--2---:R-:W-:Y:S01]  /*6790*/  IMAD.WIDE R114, R154, 0x2, R76 ;  /* 0x000000029a727825 */ /* 0x004fe200078e024c */
[----:B------:R-:W-:Y:S01]  /*67a0*/  ISETP.GE.AND P2, PT, R117, UR13, PT ;  /* 0x0000000d75007c0c */ /* 0x000fe2000bf46270 */
[----:B------:R-:W-:-:S03]  /*67b0*/  ULDC UR9, c[0x0][0x238] ;  /* 0x00008e0000097ab9 */ /* 0x000fc60000000800 */
[----:B------:R1:W2:Y:S01]  /*67c0*/  @!P4 LDG.E.U16 R116, desc[UR14][R114.64] ;  /* 0x0000000e7274c981 */ /* 0x0002a2000c1e1500 */
[----:B------:R-:W-:Y:S02]  /*67d0*/  IMAD R117, R117, UR40, RZ ;  /* 0x0000002875757c24 */ /* 0x000fe4000f8e02ff */
[----:B0-----:R-:W-:Y:S01]  /*67e0*/  IMAD.WIDE R112, R135, 0x2, R76 ;  /* 0x0000000287707825 */ /* 0x001fe200078e024c */
[----:B-1----:R-:W-:Y:S02]  /*67f0*/  PRMT R114, RZ, 0x7610, R114 ;  /* 0x00007610ff727816 */ /* 0x002fe40000000072 */
[C---:B------:R-:W-:Y:S02]  /*6800*/  LOP3.LUT R115, R0.reuse, 0x5e, RZ, 0xfc, !PT ;  /* 0x0000005e00737812 */ /* 0x040fe400078efcff */
[----:B------:R-:W-:Y:S02]  /*6810*/  LOP3.LUT R135, R0, 0x60, RZ, 0xfc, !PT ;  /* 0x0000006000877812 */ /* 0x000fe400078efcff */
[----:B------:R-:W-:Y:S01]  /*6820*/  ISETP.GE.AND P0, PT, R115, UR13, PT ;  /* 0x0000000d73007c0c */ /* 0x000fe2000bf06270 */
[----:B------:R0:W2:Y:S01]  /*6830*/  @!P1 LDG.E.U16 R114, desc[UR14][R112.64] ;  /* 0x0000000e70729981 */ /* 0x0000a2000c1e1500 */
[----:B------:R-:W-:-:S02]  /*6840*/  PRMT R115, RZ, 0x7610, R115 ;  /* 0x00007610ff737816 */ /* 0x000fc40000000073 */
[----:B------:R-:W-:Y:S01]  /*6850*/  ISETP.GE.AND P1, PT, R135, UR13, PT ;  /* 0x0000000d87007c0c */ /* 0x000fe2000bf26270 */
[----:B0-----:R-:W-:Y:S01]  /*6860*/  IMAD.WIDE R112, R117, 0x2, R76 ;  /* 0x0000000275707825 */ /* 0x001fe200078e024c */
[----:B------:R-:W-:-:S04]  /*6870*/  PRMT R117, RZ, 0x7610, R117 ;  /* 0x00007610ff757816 */ /* 0x000fc80000000075 */
[----:B------:R0:W2:Y:S02]  /*6880*/  @!P2 LDG.E.U16 R115, desc[UR14][R112.64] ;  /* 0x0000000e7073a981 */ /* 0x0000a4000c1e1500 */
[----:B0-----:R-:W-:-:S05]  /*6890*/  IMAD.WIDE R112, R247, 0x2, R76 ;  /* 0x00000002f7707825 */ /* 0x001fca00078e024c */
[----:B------:R0:W2:Y:S02]  /*68a0*/  @!P0 LDG.E.U16 R117, desc[UR14][R112.64] ;  /* 0x0000000e70758981 */ /* 0x0000a4000c1e1500 */
[----:B0-----:R-:W-:-:S05]  /*68b0*/  IMAD.WIDE R112, R248, 0x2, R76 ;  /* 0x00000002f8707825 */ /* 0x001fca00078e024c */
[----:B------:R0:W2:Y:S02]  /*68c0*/  @!P1 LDG.E.U16 R158, desc[UR14][R112.64] ;  /* 0x0000000e709e9981 */ /* 0x0000a4000c1e1500 */
[----:B0-----:R-:W-:-:S04]  /*68d0*/  LOP3.LUT R112, R0, 0x62, RZ, 0xfc, !PT ;  /* 0x0000006200707812 */ /* 0x001fc800078efcff */
[----:B------:R-:W-:Y:S02]  /*68e0*/  ISETP.GE.AND P0, PT, R112, UR13, PT ;  /* 0x0000000d70007c0c */ /* 0x000fe4000bf06270 */
[----:B------:R-:W-:Y:S02]  /*68f0*/  LOP3.LUT R112, R0, 0x64, RZ, 0xfc, !PT ;  /* 0x0000006400707812 */ /* 0x000fe400078efcff */
[----:B------:R-:W-:Y:S02]  /*6900*/  PRMT R135, RZ, 0x7610, R135 ;  /* 0x00007610ff877816 */ /* 0x000fe40000000087 */
[----:B------:R-:W-:Y:S01]  /*6910*/  ISETP.GE.AND P1, PT, R112, UR13, PT ;  /* 0x0000000d70007c0c */ /* 0x000fe2000bf26270 */
[----:B------:R-:W-:Y:S01]  /*6920*/  IMAD.WIDE R112, R249, 0x2, R76 ;  /* 0x00000002f9707825 */ /* 0x000fe200078e024c */
[----:B------:R-:W-:-:S05]  /*6930*/  PRMT R137, RZ, 0x7610, R137 ;  /* 0x00007610ff897816 */ /* 0x000fca0000000089 */
        /* <DEDUP_REMOVED lines=10> */
[----:B------:R0:W2:Y:S01]  /*69e0*/  @!P0 LDG.E.U16 R139, desc[UR14][R112.64] ;  /* 0x0000000e708b8981 */ /* 0x0000a2000c1e1500 */
[----:B------:R-:W-:Y:S01]  /*69f0*/  LOP3.LUT R167, R0, 0x6a, RZ, 0xfc, !PT ;  /* 0x0000006a00a77812 */ /* 0x000fe200078efcff */
[----:B0-----:R-:W-:-:S05]  /*6a00*/  IMAD.WIDE R112, R252, 0x2, R76 ;  /* 0x00000002fc707825 */ /* 0x001fca00078e024c */
[----:B------:R0:W2:Y:S01]  /*6a10*/  @!P1 LDG.E.U16 R159, desc[UR14][R112.64] ;  /* 0x0000000e709f9981 */ /* 0x0000a2000c1e1500 */
[----:B------:R-:W-:Y:S01]  /*6a20*/  IMAD R167, R167, UR11, RZ ;  /* 0x0000000ba7a77c24 */ /* 0x000fe2000f8e02ff */
[C---:B------:R-:W-:Y:S01]  /*6a30*/  LOP3.LUT R154, R0.reuse, 0x6c, RZ, 0xfc, !PT ;  /* 0x0000006c009a7812 */ /* 0x040fe200078efcff */
[----:B------:R-:W-:Y:S01]  /*6a40*/  ULDC UR11, c[0x0][0x238] ;  /* 0x00008e00000b7ab9 */ /* 0x000fe20000000800 */
[----:B0-----:R-:W-:-:S04]  /*6a50*/  LOP3.LUT R112, R0, 0x6a, RZ, 0xfc, !PT ;  /* 0x0000006a00707812 */ /* 0x001fc800078efcff */
[----:B------:R-:W-:Y:S02]  /*6a60*/  ISETP.GE.AND P0, PT, R112, UR13, PT ;  /* 0x0000000d70007c0c */ /* 0x000fe4000bf06270 */
[----:B------:R-:W-:Y:S02]  /*6a70*/  LOP3.LUT R112, R0, 0x6c, RZ, 0xfc, !PT ;  /* 0x0000006c00707812 */ /* 0x000fe400078efcff */
[----:B------:R-:W-:Y:S02]  /*6a80*/  PRMT R141, RZ, 0x7610, R141 ;  /* 0x00007610ff8d7816 */ /* 0x000fe4000000008d */
[----:B------:R-:W-:Y:S01]  /*6a90*/  ISETP.GE.AND P1, PT, R112, UR13, PT ;  /* 0x0000000d70007c0c */ /* 0x000fe2000bf26270 */
[----:B------:R-:W-:Y:S01]  /*6aa0*/  IMAD.WIDE R112, R167, 0x2, R76 ;  /* 0x00000002a7707825 */ /* 0x000fe200078e024c */
[----:B------:R-:W-:-:S03]  /*6ab0*/  PRMT R142, RZ, 0x7610, R142 ;  /* 0x00007610ff8e7816 */ /* 0x000fc6000000008e */
[----:B------:R-:W-:Y:S01]  /*6ac0*/  IMAD R154, R154, UR9, RZ ;  /* 0x000000099a9a7c24 */ /* 0x000fe2000f8e02ff */
[----:B------:R-:W-:Y:S01]  /*6ad0*/  LOP3.LUT R167, R0, 0x6e, RZ, 0xfc, !PT ;  /* 0x0000006e00a77812 */ /* 0x000fe200078efcff */
[----:B------:R0:W2:Y:S01]  /*6ae0*/  @!P0 LDG.E.U16 R141, desc[UR14][R112.64] ;  /* 0x0000000e708d8981 */ /* 0x0000a2000c1e1500 */
[----:B------:R-:W-:Y:S01]  /*6af0*/  PRMT R143, RZ, 0x7610, R143 ;  /* 0x00007610ff8f7816 */ /* 0x000fe2000000008f */
[----:B------:R-:W-:Y:S01]  /*6b00*/  ULDC UR9, c[0x0][0x238] ;  /* 0x00008e0000097ab9 */ /* 0x000fe20000000800 */
[----:B0-----:R-:W-:-:S05]  /*6b10*/  IMAD.WIDE R112, R154, 0x2, R76 ;  /* 0x000000029a707825 */ /* 0x001fca00078e024c */
[----:B------:R0:W2:Y:S01]  /*6b20*/  @!P1 LDG.E.U16 R142, desc[UR14][R112.64] ;  /* 0x0000000e708e9981 */ /* 0x0000a2000c1e1500 */
[----:B------:R-:W-:Y:S01]  /*6b30*/  IMAD R167, R167, UR11, RZ ;  /* 0x0000000ba7a77c24 */ /* 0x000fe2000f8e02ff */
[C---:B------:R-:W-:Y:S01]  /*6b40*/  LOP3.LUT R154, R0.reuse, 0x70, RZ, 0xfc, !PT ;  /* 0x00000070009a7812 */ /* 0x040fe200078efcff */
[----:B------:R-:W-:Y:S01]  /*6b50*/  ULDC UR11, c[0x0][0x238] ;  /* 0x00008e00000b7ab9 */ /* 0x000fe20000000800 */
[----:B0-----:R-:W-:-:S04]  /*6b60*/  LOP3.LUT R112, R0, 0x6e, RZ, 0xfc, !PT ;  /* 0x0000006e00707812 */ /* 0x001fc800078efcff */
[----:B------:R-:W-:Y:S02]  /*6b70*/  ISETP.GE.AND P0, PT, R112, UR13, PT ;  /* 0x0000000d70007c0c */ /* 0x000fe4000bf06270 */
[----:B------:R-:W-:-:S04]  /*6b80*/  LOP3.LUT R112, R0, 0x70, RZ, 0xfc, !PT ;  /* 0x0000007000707812 */ /* 0x000fc800078efcff */
        /* <DEDUP_REMOVED lines=27> */
[----:B0-----:R-:W-:-:S04]  /*6d40*/  LOP3.LUT R112, R0, 0x74, RZ, 0xfc, !PT ;  /* 0x0000007400707812 */ /* 0x001fc800078efcff */
[----:B------:R-:W-:Y:S02]  /*6d50*/  ISETP.GE.AND P0, PT, R112, UR13, PT ;  /* 0x0000000d70007c0c */ /* 0x000fe4000bf06270 */
[C---:B------:R-:W-:Y:S02]  /*6d60*/  LOP3.LUT R112, R0.reuse, 0x76, RZ, 0xfc, !PT ;  /* 0x0000007600707812 */ /* 0x040fe400078efcff */
[----:B------:R-:W-:Y:S02]  /*6d70*/  LOP3.LUT R154, R0, 0x76, RZ, 0xfc, !PT ;  /* 0x00000076009a7812 */ /* 0x000fe400078efcff */
[----:B------:R-:W-:Y:S01]  /*6d80*/  ISETP.GE.AND P1, PT, R112, UR13, PT ;  /* 0x0000000d70007c0c */ /* 0x000fe2000bf26270 */
[----:B------:R-:W-:Y:S01]  /*6d90*/  IMAD.WIDE R112, R167, 0x2, R76 ;  /* 0x00000002a7707825 */ /* 0x000fe200078e024c */
[----:B------:R-:W-:-:S03]  /*6da0*/  PRMT R146, RZ, 0x7610, R146 ;  /* 0x00007610ff927816 */ /* 0x000fc60000000092 */
[----:B------:R-:W-:Y:S01]  /*6db0*/  IMAD R154, R154, UR9, RZ ;  /* 0x000000099a9a7c24 */ /* 0x000fe2000f8e02ff */
[----:B------:R-:W-:Y:S01]  /*6dc0*/  ULDC UR9, c[0x0][0x238] ;  /* 0x00008e0000097ab9 */ /* 0x000fe20000000800 */
[----:B------:R0:W2:Y:S02]  /*6dd0*/  @!P0 LDG.E.U16 R145, desc[UR14][R112.64] ;  /* 0x0000000e70918981 */ /* 0x0000a4000c1e1500 */
[----:B0-----:R-:W-:Y:S01]  /*6de0*/  IMAD.WIDE R112, R154, 0x2, R76 ;  /* 0x000000029a707825 */ /* 0x001fe200078e024c */
[----:B------:R-:W-:-:S04]  /*6df0*/  LOP3.LUT R154, R0, 0x7a, RZ, 0xfc, !PT ;  /* 0x0000007a009a7812 */ /* 0x000fc800078efcff */
        /* <DEDUP_REMOVED lines=8> */
[----:B------:R-:W-:Y:S02]  /*6e80*/  IMAD.WIDE R112, R154, 0x2, R76 ;  /* 0x000000029a707825 */ /* 0x000fe400078e024c */
[----:B------:R-:W0:Y:S01]  /*6e90*/  S2R R154, SR_TID.X ;  /* 0x00000000009a7919 */ /* 0x000e220000002100 */
[----:B------:R-:W-:Y:S01]  /*6ea0*/  PRMT R147, RZ, 0x7610, R147 ;  /* 0x00007610ff937816 */ /* 0x000fe20000000093 */
[----:B------:R-:W-:Y:S01]  /*6eb0*/  IMAD R167, R167, UR9, RZ ;  /* 0x00000009a7a77c24 */ /* 0x000fe2000f8e02ff */
[----:B------:R-:W-:-:S04]  /*6ec0*/  PRMT R148, RZ, 0x7610, R148 ;  /* 0x00007610ff947816 */ /* 0x000fc80000000094 */
[----:B------:R1:W2:Y:S02]  /*6ed0*/  @!P0 LDG.E.U16 R147, desc[UR14][R112.64] ;  /* 0x0000000e70938981 */ /* 0x0002a4000c1e1500 */
[----:B-1----:R-:W-:-:S05]  /*6ee0*/  IMAD.WIDE R112, R167, 0x2, R76 ;  /* 0x00000002a7707825 */ /* 0x002fca00078e024c */
[----:B------:R1:W2:Y:S01]  /*6ef0*/  @!P1 LDG.E.U16 R148, desc[UR14][R112.64] ;  /* 0x0000000e70949981 */ /* 0x0002a2000c1e1500 */
[----:B------:R-:W-:Y:S02]  /*6f00*/  IADD3 RZ, P1, R8, R4, RZ ;  /* 0x0000000408ff7210 */ /* 0x000fe40007f3e0ff */
[----:B0-----:R-:W-:-:S04]  /*6f10*/  LOP3.LUT R154, R154, 0x7f, RZ, 0xc0, !PT ;  /* 0x0000007f9a9a7812 */ /* 0x001fc800078ec0ff */
[----:B------:R-:W-:Y:S01]  /*6f20*/  ISETP.GE.AND P0, PT, R154, UR13, PT ;  /* 0x0000000d9a007c0c */ /* 0x000fe2000bf06270 */
[----:B------:R-:W0:Y:S01]  /*6f30*/  S2R R168, SR_TID.X ;  /* 0x0000000000a87919 */ /* 0x000e220000002100 */
[----:B------:R-:W-:Y:S01]  /*6f40*/  PRMT R149, RZ, 0x7610, R149 ;  /* 0x00007610ff957816 */ /* 0x000fe20000000095 */
[----:B-1----:R-:W-:Y:S02]  /*6f50*/  IMAD.IADD R112, R8, 0x1, R4 ;  /* 0x0000000108707824 */ /* 0x002fe400078e0204 */
[----:B------:R-:W-:Y:S01]  /*6f60*/  IMAD.X R113, R186, 0x1, R3, P1 ;  /* 0x00000001ba717824 */ /* 0x000fe200008e0603 */
[----:B------:R-:W-:Y:S01]  /*6f70*/  BAR.SYNC.DEFER_BLOCKING 0x0 ;  /* 0x0000000000007b1d */ /* 0x000fe20000010000 */
[----:B------:R-:W-:Y:S02]  /*6f80*/  IADD3 RZ, P1, R7, R4, RZ ;  /* 0x0000000407ff7210 */ /* 0x000fe40007f3e0ff */
[----:B------:R-:W-:Y:S02]  /*6f90*/  PRMT R150, RZ, 0x7610, R150 ;  /* 0x00007610ff967816 */ /* 0x000fe40000000096 */
[----:B------:R-:W-:-:S02]  /*6fa0*/  PRMT R151, RZ, 0x7610, R151 ;  /* 0x00007610ff977816 */ /* 0x000fc40000000097 */
[----:B------:R-:W-:Y:S01]  /*6fb0*/  PRMT R152, RZ, 0x7610, R152 ;  /* 0x00007610ff987816 */ /* 0x000fe20000000098 */
[----:B------:R1:W2:Y:S02]  /*6fc0*/  @!P0 LDG.E.U16 R149, desc[UR14][R112.64] ;  /* 0x0000000e70958981 */ /* 0x0002a4000c1e1500 */
[----:B-1----:R-:W-:Y:S02]  /*6fd0*/  IMAD.IADD R112, R7, 0x1, R4 ;  /* 0x0000000107707824 */ /* 0x002fe400078e0204 */
[----:B------:R-:W-:Y:S01]  /*6fe0*/  IMAD.X R113, R187, 0x1, R3, P1 ;  /* 0x00000001bb717824 */ /* 0x000fe200008e0603 */
[----:B------:R-:W-:-:S04]  /*6ff0*/  IADD3 RZ, P1, R19, R4, RZ ;  /* 0x0000000413ff7210 */ /* 0x000fc80007f3e0ff */
[----:B------:R1:W2:Y:S02]  /*7000*/  @!P0 LDG.E.U16 R150, desc[UR14][R112.64] ;  /* 0x0000000e70968981 */ /* 0x0002a4000c1e1500 */
[----:B-1----:R-:W-:Y:S02]  /*7010*/  IMAD.IADD R112, R19, 0x1, R4 ;  /* 0x0000000113707824 */ /* 0x002fe400078e0204 */
[----:B------:R-:W-:Y:S01]  /*7020*/  IMAD.X R113, R184, 0x1, R3, P1 ;  /* 0x00000001b8717824 */ /* 0x000fe200008e0603 */
[----:B------:R-:W-:-:S04]  /*7030*/  IADD3 RZ, P1, R20, R4, RZ ;  /* 0x0000000414ff7210 */ /* 0x000fc80007f3e0ff */
[----:B------:R1:W2:Y:S01]  /*7040*/  @!P0 LDG.E.U16 R151, desc[UR14][R112.64] ;  /* 0x0000000e70978981 */ /* 0x0002a2000c1e1500 */
[----:B------:R-:W-:Y:S01]  /*7050*/  PRMT R153, RZ, 0x7610, R153 ;  /* 0x00007610ff997816 */ /* 0x000fe20000000099 */
[----:B-1----:R-:W-:Y:S02]  /*7060*/  IMAD.IADD R112, R20, 0x1, R4 ;  /* 0x0000000114707824 */ /* 0x002fe400078e0204 */
[----:B------:R-:W-:Y:S01]  /*7070*/  IMAD.X R113, R183, 0x1, R3, P1 ;  /* 0x00000001b7717824 */ /* 0x000fe200008e0603 */
[----:B------:R-:W-:-:S04]  /*7080*/  IADD3 RZ, P1, R5, R4, RZ ;  /* 0x0000000405ff7210 */ /* 0x000fc80007f3e0ff */
[----:B------:R1:W2:Y:S02]  /*7090*/  @!P0 LDG.E.U16 R152, desc[UR14][R112.64] ;  /* 0x0000000e70988981 */ /* 0x0002a4000c1e1500 */
[----:B-1----:R-:W-:Y:S02]  /*70a0*/  IMAD.IADD R112, R5, 0x1, R4 ;  /* 0x0000000105707824 */ /* 0x002fe400078e0204 */
[----:B------:R-:W-:-:S05]  /*70b0*/  IMAD.X R113, R185, 0x1, R3, P1 ;  /* 0x00000001b9717824 */ /* 0x000fca00008e0603 */
[----:B------:R0:W2:Y:S02]  /*70c0*/  @!P0 LDG.E.U16 R153, desc[UR14][R112.64] ;  /* 0x0000000e70998981 */ /* 0x0000a4000c1e1500 */
[----:B0-----:R-:W-:-:S04]  /*70d0*/  LOP3.LUT R112, R168, 0x40, RZ, 0xc0, !PT ;  /* 0x00000040a8707812 */ /* 0x001fc800078ec0ff */
[----:B------:R-:W-:Y:S02]  /*70e0*/  ISETP.NE.U32.AND P1, PT, R112, RZ, PT ;  /* 0x000000ff7000720c */ /* 0x000fe40003f25070 */
[----:B------:R-:W-:Y:S02]  /*70f0*/  LOP3.LUT R112, R168, 0x3f, RZ, 0xc0, !PT ;  /* 0x0000003fa8707812 */ /* 0x000fe400078ec0ff */
[----:B------:R-:W-:Y:S02]  /*7100*/  SEL R154, RZ, 0x90, !P1 ;  /* 0x00000090ff9a7807 */ /* 0x000fe40004800000 */
[----:B------:R-:W-:Y:S01]  /*7110*/  IADD3 RZ, P1, R21, R4, RZ ;  /* 0x0000000415ff7210 */ /* 0x000fe20007f3e0ff */
[----:B------:R-:W-:Y:S01]  /*7120*/  IMAD.SHL.U32 R112, R112, 0x2, RZ ;  /* 0x0000000270707824 */ /* 0x000fe200078e00ff */
[----:B------:R-:W-:-:S03]  /*7130*/  PRMT R155, RZ, 0x7610, R155 ;  /* 0x00007610ff9b7816 */ /* 0x000fc6000000009b */
[----:B------:R-:W-:Y:S01]  /*7140*/  IMAD.X R113, R182, 0x1, R3, P1 ;  /* 0x00000001b6717824 */ /* 0x000fe200008e0603 */
[----:B------:R-:W-:Y:S01]  /*7150*/  LOP3.LUT R154, R154, R112, RZ, 0x3c, !PT ;  /* 0x000000709a9a7212 */ /* 0x000fe200078e3cff */
[----:B------:R-:W-:Y:S01]  /*7160*/  IMAD.IADD R112, R21, 0x1, R4 ;  /* 0x0000000115707824 */ /* 0x000fe200078e0204 */
[----:B------:R-:W-:-:S03]  /*7170*/  IADD3 RZ, P1, R22, R4, RZ ;  /* 0x0000000416ff7210 */ /* 0x000fc60007f3e0ff */
[----:B------:R0:W-:Y:S04]  /*7180*/  STS.U16 [R154+UR12], R133 ;  /* 0x000000859a007988 */ /* 0x0001e8000800040c */
[----:B------:R1:W2:Y:S01]  /*7190*/  @!P0 LDG.E.U16 R155, desc[UR14][R112.64] ;  /* 0x0000000e709b8981 */ /* 0x0002a2000c1e1500 */
[----:B0-----:R-:W-:Y:S01]  /*71a0*/  PRMT R133, RZ, 0x7610, R133 ;  /* 0x00007610ff857816 */ /* 0x001fe20000000085 */
[----:B-1----:R-:W-:Y:S02]  /*71b0*/  IMAD.IADD R112, R22, 0x1, R4 ;  /* 0x0000000116707824 */ /* 0x002fe400078e0204 */
[----:B------:R-:W-:Y:S01]  /*71c0*/  IMAD.X R113, R181, 0x1, R3, P1 ;  /* 0x00000001b5717824 */ /* 0x000fe200008e0603 */
[----:B------:R-:W-:Y:S01]  /*71d0*/  IADD3 RZ, P1, R23, R4, RZ ;  /* 0x0000000417ff7210 */ /* 0x000fe20007f3e0ff */
[----:B----4-:R0:W-:Y:S04]  /*71e0*/  STS.U16 [R154+UR12+0x400], R131 ;  /* 0x000400839a007988 */ /* 0x0101e8000800040c */
[----:B------:R1:W4:Y:S01]  /*71f0*/  @!P0 LDG.E.U16 R133, desc[UR14][R112.64] ;  /* 0x0000000e70858981 */ /* 0x000322000c1e1500 */
[----:B0-----:R-:W-:-:S02]  /*7200*/  PRMT R131, RZ, 0x7610, R131 ;  /* 0x00007610ff837816 */ /* 0x001fc40000000083 */
[-C--:B-1----:R-:W-:Y:S01]  /*7210*/  IADD3 R112, R23, R4.reuse, RZ ;  /* 0x0000000417707210 */ /* 0x082fe20007ffe0ff */
[----:B------:R-:W-:Y:S01]  /*7220*/  IMAD.X R113, R180, 0x1, R3, P1 ;  /* 0x00000001b4717824 */ /* 0x000fe200008e0603 */
[CC--:B------:R-:W-:Y:S01]  /*7230*/  IADD3 RZ, P1, R56.reuse, R4.reuse, RZ ;  /* 0x0000000438ff7210 */ /* 0x0c0fe20007f3e0ff */
[----:B-----5:R0:W-:Y:S04]  /*7240*/  STS.U16 [R154+UR12+0x800], R129 ;  /* 0x000800819a007988 */ /* 0x0201e8000800040c */
[----:B------:R1:W5:Y:S01]  /*7250*/  @!P0 LDG.E.U16 R131, desc[UR14][R112.64] ;  /* 0x0000000e70838981 */ /* 0x000362000c1e1500 */
[----:B0-----:R-:W-:Y:S01]  /*7260*/  PRMT R129, RZ, 0x7610, R129 ;  /* 0x00007610ff817816 */ /* 0x001fe20000000081 */
[--C-:B-1----:R-:W-:Y:S02]  /*7270*/  IMAD.IADD R112, R56, 0x1, R4.reuse ;  /* 0x0000000138707824 */ /* 0x102fe400078e0204 */
[----:B------:R-:W-:Y:S01]  /*7280*/  IMAD.X R113, R179, 0x1, R3, P1 ;  /* 0x00000001b3717824 */ /* 0x000fe200008e0603 */
[C---:B------:R-:W-:Y:S01]  /*7290*/  IADD3 RZ, P1, R57.reuse, R4, RZ ;  /* 0x0000000439ff7210 */ /* 0x040fe20007f3e0ff */
[----:B---3--:R0:W-:Y:S04]  /*72a0*/  STS.U16 [R154+UR12+0xc00], R127 ;  /* 0x000c007f9a007988 */ /* 0x0081e8000800040c */
[----:B------:R1:W3:Y:S01]  /*72b0*/  @!P0 LDG.E.U16 R129, desc[UR14][R112.64] ;  /* 0x0000000e70818981 */ /* 0x0002e2000c1e1500 */
[----:B0-----:R-:W-:Y:S01]  /*72c0*/  PRMT R127, RZ, 0x7610, R127 ;  /* 0x00007610ff7f7816 */ /* 0x001fe2000000007f */
[----:B-1----:R-:W-:-:S02]  /*72d0*/  IMAD.IADD R112, R57, 0x1, R4 ;  /* 0x0000000139707824 */ /* 0x002fc400078e0204 */
[----:B------:R-:W-:Y:S01]  /*72e0*/  IMAD.X R113, R178, 0x1, R3, P1 ;  /* 0x00000001b2717824 */ /* 0x000fe200008e0603 */
[CC--:B------:R-:W-:Y:S01]  /*72f0*/  IADD3 RZ, P1, R58.reuse, R4.reuse, RZ ;  /* 0x000000043aff7210 */ /* 0x0c0fe20007f3e0ff */
[----:B------:R0:W-:Y:S04]  /*7300*/  STS.U16 [R154+UR12+0x1000], R121 ;  /* 0x001000799a007988 */ /* 0x0001e8000800040c */
[----:B------:R1:W3:Y:S01]  /*7310*/  @!P0 LDG.E.U16 R127, desc[UR14][R112.64] ;  /* 0x0000000e707f8981 */ /* 0x0002e2000c1e1500 */
[----:B0-----:R-:W-:Y:S01]  /*7320*/  PRMT R121, RZ, 0x7610, R121 ;  /* 0x00007610ff797816 */ /* 0x001fe20000000079 */
[----:B-1----:R-:W-:Y:S02]  /*7330*/  IMAD.IADD R112, R58, 0x1, R4 ;  /* 0x000000013a707824 */ /* 0x002fe400078e0204 */
[----:B------:R-:W-:Y:S01]  /*7340*/  IMAD.X R113, R177, 0x1, R3, P1 ;  /* 0x00000001b1717824 */ /* 0x000fe200008e0603 */
[----:B------:R-:W-:-:S02]  /*7350*/  IADD3 RZ, P1, R59, R4, RZ ;  /* 0x000000043bff7210 */ /* 0x000fc40007f3e0ff */
[----:B------:R-:W-:Y:S02]  /*7360*/  PRMT R157, RZ, 0x7610, R157 ;  /* 0x00007610ff9d7816 */ /* 0x000fe4000000009d */
[----:B------:R0:W3:Y:S04]  /*7370*/  @!P0 LDG.E.U16 R121, desc[UR14][R112.64] ;  /* 0x0000000e70798981 */ /* 0x0000e8000c1e1500 */
[----:B------:R1:W-:Y:S01]  /*7380*/  STS.U16 [R154+UR12+0x1400], R111 ;  /* 0x0014006f9a007988 */ /* 0x0003e2000800040c */
[--C-:B0-----:R-:W-:Y:S02]  /*7390*/  IMAD.IADD R112, R59, 0x1, R4.reuse ;  /* 0x000000013b707824 */ /* 0x101fe400078e0204 */
[--C-:B------:R-:W-:Y:S01]  /*73a0*/  IMAD.X R113, R130, 0x1, R3.reuse, P1 ;  /* 0x0000000182717824 */ /* 0x100fe200008e0603 */
[-C--:B------:R-:W-:Y:S01]  /*73b0*/  IADD3 RZ, P1, R6, R4.reuse, RZ ;  /* 0x0000000406ff7210 */ /* 0x080fe20007f3e0ff */
[----:B------:R0:W-:Y:S04]  /*73c0*/  STS.U16 [R154+UR12+0x1800], R110 ;  /* 0x0018006e9a007988 */ /* 0x0001e8000800040c */
[----:B------:R0:W4:Y:S01]  /*73d0*/  @!P0 LDG.E.U16 R157, desc[UR14][R112.64] ;  /* 0x0000000e709d8981 */ /* 0x000122000c1e1500 */
[----:B-1----:R-:W-:Y:S01]  /*73e0*/  IMAD.X R111, R176, 0x1, R3, P1 ;  /* 0x00000001b06f7824 */ /* 0x002fe200008e0603 */
[----:B------:R-:W-:Y:S01]  /*73f0*/  IADD3 RZ, P1, R18, R4, RZ ;  /* 0x0000000412ff7210 */ /* 0x000fe20007f3e0ff */
[----:B0-----:R-:W-:Y:S01]  /*7400*/  IMAD.IADD R110, R6, 0x1, R4 ;  /* 0x00000001066e7824 */ /* 0x001fe200078e0204 */
[----:B------:R-:W-:Y:S01]  /*7410*/  PRMT R112, RZ, 0x7610, R112 ;  /* 0x00007610ff707816 */ /* 0x000fe20000000070 */
[----:B------:R0:W-:Y:S05]  /*7420*/  STS.U16 [R154+UR12+0x1c00], R109 ;  /* 0x001c006d9a007988 */ /* 0x0001ea000800040c */
[----:B------:R1:W5:Y:S01]  /*7430*/  @!P0 LDG.E.U16 R112, desc[UR14][R110.64] ;  /* 0x0000000e6e708981 */ /* 0x000362000c1e1500 */
[----:B0-----:R-:W-:Y:S01]  /*7440*/  PRMT R109, RZ, 0x7610, R109 ;  /* 0x00007610ff6d7816 */ /* 0x001fe2000000006d */
[----:B-1----:R-:W-:-:S02]  /*7450*/  IMAD.IADD R110, R18, 0x1, R4 ;  /* 0x00000001126e7824 */ /* 0x002fc400078e0204 */
[----:B------:R-:W-:Y:S01]  /*7460*/  IMAD.X R111, R175, 0x1, R3, P1 ;  /* 0x00000001af6f7824 */ /* 0x000fe200008e0603 */
[C---:B------:R-:W-:Y:S02]  /*7470*/  IADD3 RZ, P1, R17.reuse, R4, RZ ;  /* 0x0000000411ff7210 */ /* 0x040fe40007f3e0ff */
[----:B------:R-:W-:Y:S02]  /*7480*/  PRMT R113, RZ, 0x7610, R113 ;  /* 0x00007610ff717816 */ /* 0x000fe40000000071 */
[----:B------:R0:W3:Y:S04]  /*7490*/  @!P0 LDG.E.U16 R109, desc[UR14][R110.64] ;  /* 0x0000000e6e6d8981 */ /* 0x0000e8000c1e1500 */
[----:B------:R1:W-:Y:S01]  /*74a0*/  STS.U16 [R154+UR12+0x2000], R120 ;  /* 0x002000789a007988 */ /* 0x0003e2000800040c */
[----:B0-----:R-:W-:-:S02]  /*74b0*/  IMAD.IADD R110, R17, 0x1, R4 ;  /* 0x00000001116e7824 */ /* 0x001fc400078e0204 */
[--C-:B------:R-:W-:Y:S01]  /*74c0*/  IMAD.X R111, R174, 0x1, R3.reuse, P1 ;  /* 0x00000001ae6f7824 */ /* 0x100fe200008e0603 */
[CC--:B------:R-:W-:Y:S02]  /*74d0*/  IADD3 RZ, P1, R16.reuse, R4.reuse, RZ ;  /* 0x0000000410ff7210 */ /* 0x0c0fe40007f3e0ff */
[----:B-1----:R-:W-:Y:S02]  /*74e0*/  PRMT R120, RZ, 0x7610, R120 ;  /* 0x00007610ff787816 */ /* 0x002fe40000000078 */
[----:B------:R0:W3:Y:S04]  /*74f0*/  @!P0 LDG.E.U16 R113, desc[UR14][R110.64] ;  /* 0x0000000e6e718981 */ /* 0x0000e8000c1e1500 */
[----:B------:R1:W-:Y:S01]  /*7500*/  STS.U16 [R154+UR12+0x2400], R122 ;  /* 0x0024007a9a007988 */ /* 0x0003e2000800040c */
[-C--:B0-----:R-:W-:Y:S01]  /*7510*/  IADD3 R110, R16, R4.reuse, RZ ;  /* 0x00000004106e7210 */ /* 0x081fe20007ffe0ff */
[----:B------:R-:W-:Y:S01]  /*7520*/  IMAD.X R111, R173, 0x1, R3, P1 ;  /* 0x00000001ad6f7824 */ /* 0x000fe200008e0603 */
[----:B------:R-:W-:-:S02]  /*7530*/  IADD3 RZ, P1, R15, R4, RZ ;  /* 0x000000040fff7210 */ /* 0x000fc40007f3e0ff */
[----:B-1----:R-:W-:Y:S02]  /*7540*/  PRMT R122, RZ, 0x7610, R122 ;  /* 0x00007610ff7a7816 */ /* 0x002fe4000000007a */
[----:B------:R0:W3:Y:S04]  /*7550*/  @!P0 LDG.E.U16 R120, desc[UR14][R110.64] ;  /* 0x0000000e6e788981 */ /* 0x0000e8000c1e1500 */
[----:B------:R1:W-:Y:S01]  /*7560*/  STS.U16 [R154+UR12+0x2800], R128 ;  /* 0x002800809a007988 */ /* 0x0003e2000800040c */
[----:B0-----:R-:W-:Y:S02]  /*7570*/  IMAD.IADD R110, R15, 0x1, R4 ;  /* 0x000000010f6e7824 */ /* 0x001fe400078e0204 */
        /* <DEDUP_REMOVED lines=10> */
[----:B--2---:R1:W-:Y:S01]  /*7620*/  STS.U16 [R154+UR12+0x3000], R158 ;  /* 0x0030009e9a007988 */ /* 0x0043e2000800040c */
[----:B0-----:R-:W-:Y:S02]  /*7630*/  IMAD.IADD R110, R13, 0x1, R4 ;  /* 0x000000010d6e7824 */ /* 0x001fe400078e0204 */
[----:B------:R-:W-:Y:S01]  /*7640*/  IMAD.X R111, R134, 0x1, R3, P1 ;  /* 0x00000001866f7824 */ /* 0x000fe200008e0603 */
[----:B------:R-:W-:-:S02]  /*7650*/  IADD3 RZ, P1, R12, R4, RZ ;  /* 0x000000040cff7210 */ /* 0x000fc40007f3e0ff */
[----:B-1----:R-:W-:Y:S02]  /*7660*/  PRMT R158, RZ, 0x7610, R158 ;  /* 0x00007610ff9e7816 */ /* 0x002fe4000000009e */
[----:B------:R0:W2:Y:S04]  /*7670*/  @!P0 LDG.E.U16 R156, desc[UR14][R110.64] ;  /* 0x0000000e6e9c8981 */ /* 0x0000a8000c1e1500 */
[----:B------:R1:W-:Y:S01]  /*7680*/  STS.U16 [R154+UR12+0x3400], R159 ;  /* 0x0034009f9a007988 */ /* 0x0003e2000800040c */
[----:B0-----:R-:W-:Y:S02]  /*7690*/  IMAD.IADD R110, R12, 0x1, R4 ;  /* 0x000000010c6e7824 */ /* 0x001fe400078e0204 */
[----:B------:R-:W-:Y:S01]  /*76a0*/  IMAD.X R111, R171, 0x1, R3, P1 ;  /* 0x00000001ab6f7824 */ /* 0x000fe200008e0603 */
[----:B------:R-:W-:-:S02]  /*76b0*/  IADD3 RZ, P1, R11, R4, RZ ;  /* 0x000000040bff7210 */ /* 0x000fc40007f3e0ff */
[----:B-1----:R-:W-:Y:S02]  /*76c0*/  PRMT R159, RZ, 0x7610, R159 ;  /* 0x00007610ff9f7816 */ /* 0x002fe4000000009f */
[----:B------:R0:W5:Y:S04]  /*76d0*/  @!P0 LDG.E.U16 R158, desc[UR14][R110.64] ;  /* 0x0000000e6e9e8981 */ /* 0x000168000c1e1500 */
        /* <DEDUP_REMOVED lines=11> */
[----:B------:R0:W2:Y:S01]  /*7790*/  @!P0 LDG.E.U16 R160, desc[UR14][R110.64] ;  /* 0x0000000e6ea08981 */ /* 0x0000a2000c1e1500 */
[----:B------:R-:W-:Y:S01]  /*77a0*/  PRMT R163, RZ, 0x7610, R163 ;  /* 0x00007610ffa37816 */ /* 0x000fe200000000a3 */
[----:B0-----:R-:W-:Y:S02]  /*77b0*/  IMAD.IADD R110, R9, 0x1, R4 ;  /* 0x00000001096e7824 */ /* 0x001fe400078e0204 */
[----:B------:R-:W-:-:S05]  /*77c0*/  IMAD.X R111, R138, 0x1, R3, P1 ;  /* 0x000000018a6f7824 */ /* 0x000fca00008e0603 */
[----:B------:R0:W2:Y:S01]  /*77d0*/  @!P0 LDG.E.U16 R161, desc[UR14][R110.64] ;  /* 0x0000000e6ea18981 */ /* 0x0000a2000c1e1500 */
[----:B------:R-:W-:Y:S02]  /*77e0*/  LOP3.LUT R167, R154, 0x20, RZ, 0x3c, !PT ;  /* 0x000000209aa77812 */ /* 0x000fe400078e3cff */
[----:B0-----:R-:W-:-:S04]  /*77f0*/  IADD3 R110, P1, R189, R4, RZ ;  /* 0x00000004bd6e7210 */ /* 0x001fc80007f3e0ff */
[----:B------:R-:W-:Y:S01]  /*7800*/  IADD3.X R111, R162, R3, RZ, P1, !PT ;  /* 0x00000003a26f7210 */ /* 0x000fe20000ffe4ff */
[----:B------:R0:W-:Y:S04]  /*7810*/  STS.U16 [R167+UR12+0xd00], R83 ;  /* 0x000d0053a7007988 */ /* 0x0001e8000800040c */
[----:B------:R1:W2:Y:S01]  /*7820*/  @!P0 LDG.E.U16 R163, desc[UR14][R110.64] ;  /* 0x0000000e6ea38981 */ /* 0x0002a2000c1e1500 */
[----:B0-----:R-:W-:Y:S02]  /*7830*/  PRMT R83, RZ, 0x7610, R83 ;  /* 0x00007610ff537816 */ /* 0x001fe40000000053 */
[----:B-1----:R-:W-:-:S05]  /*7840*/  IADD3 R110, P1, R237, R4, RZ ;  /* 0x00000004ed6e7210 */ /* 0x002fca0007f3e0ff */
[----:B------:R-:W-:-:S05]  /*7850*/  IMAD.X R111, R212, 0x1, R3, P1 ;  /* 0x00000001d46f7824 */ /* 0x000fca00008e0603 */
[----:B------:R0:W4:Y:S01]  /*7860*/  @!P0 LDG.E.U16 R83, desc[UR14][R110.64] ;  /* 0x0000000e6e538981 */ /* 0x000122000c1e1500 */
[----:B------:R-:W-:-:S03]  /*7870*/  PRMT R165, RZ, 0x7610, R165 ;  /* 0x00007610ffa57816 */ /* 0x000fc600000000a5 */
[----:B------:R1:W-:Y:S01]  /*7880*/  STS.U16 [R167+UR12+0x1500], R106 ;  /* 0x0015006aa7007988 */ /* 0x0003e2000800040c */
[----:B0-----:R-:W-:-:S05]  /*7890*/  IADD3 R110, P1, R242, R4, RZ ;  /* 0x00000004f26e7210 */ /* 0x001fca0007f3e0ff */
[--C-:B------:R-:W-:Y:S01]  /*78a0*/  IMAD.X R111, R220, 0x1, R3.reuse, P1 ;  /* 0x00000001dc6f7824 */ /* 0x100fe200008e0603 */
[----:B-1----:R-:W-:Y:S01]  /*78b0*/  IADD3 R106, P1, R229, R4, RZ ;  /* 0x00000004e56a7210 */ /* 0x002fe20007f3e0ff */
[----:B------:R0:W-:Y:S04]  /*78c0*/  STS.U16 [R167+UR12+0x1100], R107 ;  /* 0x0011006ba7007988 */ /* 0x0001e8000800040c */
[----:B------:R1:W3:Y:S01]  /*78d0*/  @!P0 LDG.E.U16 R165, desc[UR14][R110.64] ;  /* 0x0000000e6ea58981 */ /* 0x0002e2000c1e1500 */
[----:B0-----:R-:W-:Y:S01]  /*78e0*/  IMAD.X R107, R204, 0x1, R3, P1 ;  /* 0x00000001cc6b7824 */ /* 0x001fe200008e0603 */
[----:B-1----:R-:W-:-:S06]  /*78f0*/  PRMT R110, RZ, 0x7610, R110 ;  /* 0x00007610ff6e7816 */ /* 0x002fcc000000006e */
[----:B------:R0:W2:Y:S01]  /*7900*/  @!P0 LDG.E.U16 R110, desc[UR14][R106.64] ;  /* 0x0000000e6a6e8981 */ /* 0x0000a2000c1e1500 */
[----:B------:R-:W-:-:S03]  /*7910*/  PRMT R111, RZ, 0x7610, R111 ;  /* 0x00007610ff6f7816 */ /* 0x000fc6000000006f */
[----:B------:R1:W-:Y:S01]  /*7920*/  STS.U16 [R167+UR12+0x1d00], R104 ;  /* 0x001d0068a7007988 */ /* 0x0003e2000800040c */
[----:B0-----:R-:W-:-:S05]  /*7930*/  IADD3 R106, P1, R203, R4, RZ ;  /* 0x00000004cb6a7210 */ /* 0x001fca0007f3e0ff */
[--C-:B------:R-:W-:Y:S01]  /*7940*/  IMAD.X R107, R73, 0x1, R3.reuse, P1 ;  /* 0x00000001496b7824 */ /* 0x100fe200008e0603 */
[----:B-1----:R-:W-:Y:S01]  /*7950*/  IADD3 R104, P1, R195, R4, RZ ;  /* 0x00000004c3687210 */ /* 0x002fe20007f3e0ff */
[----:B------:R0:W-:Y:S04]  /*7960*/  STS.U16 [R167+UR12+0x1900], R105 ;  /* 0x00190069a7007988 */ /* 0x0001e8000800040c */
[----:B------:R1:W2:Y:S04]  /*7970*/  @!P0 LDG.E.U16 R111, desc[UR14][R106.64] ;  /* 0x0000000e6a6f8981 */ /* 0x0002a8000c1e1500 */
[----:B------:R1:W-:Y:S01]  /*7980*/  STS.U16 [R167+UR12+0x500], R102 ;  /* 0x00050066a7007988 */ /* 0x0003e2000800040c */
[----:B0-----:R-:W-:Y:S01]  /*7990*/  IMAD.X R105, R65, 0x1, R3, P1 ;  /* 0x0000000141697824 */ /* 0x001fe200008e0603 */
[----:B-1----:R-:W-:-:S02]  /*79a0*/  PRMT R106, RZ, 0x7610, R106 ;  /* 0x00007610ff6a7816 */ /* 0x002fc4000000006a */
[----:B------:R-:W-:Y:S01]  /*79b0*/  IADD3 R102, P1, R245, R4, RZ ;  /* 0x00000004f5667210 */ /* 0x000fe20007f3e0ff */
[----:B------:R0:W-:Y:S04]  /*79c0*/  STS.U16 [R167+UR12+0x2100], R103 ;  /* 0x00210067a7007988 */ /* 0x0001e8000800040c */
[----:B------:R1:W2:Y:S01]  /*79d0*/  @!P0 LDG.E.U16 R106, desc[UR14][R104.64] ;  /* 0x0000000e686a8981 */ /* 0x0002a2000c1e1500 */
[----:B0-----:R-:W-:Y:S01]  /*79e0*/  IMAD.X R103, R219, 0x1, R3, P1 ;  /* 0x00000001db677824 */ /* 0x001fe200008e0603 */
[----:B-1----:R-:W-:-:S06]  /*79f0*/  PRMT R104, RZ, 0x7610, R104 ;  /* 0x00007610ff687816 */ /* 0x002fcc0000000068 */
[----:B------:R0:W2:Y:S01]  /*7a00*/  @!P0 LDG.E.U16 R104, desc[UR14][R102.64] ;  /* 0x0000000e66688981 */ /* 0x0000a2000c1e1500 */
[----:B------:R-:W-:Y:S02]  /*7a10*/  PRMT R105, RZ, 0x7610, R105 ;  /* 0x00007610ff697816 */ /* 0x000fe40000000069 */
[----:B0-----:R-:W-:-:S05]  /*7a20*/  IADD3 R102, P1, R236, R4, RZ ;  /* 0x00000004ec667210 */ /* 0x001fca0007f3e0ff */
[----:B------:R-:W-:-:S05]  /*7a30*/  IMAD.X R103, R211, 0x1, R3, P1 ;  /* 0x00000001d3677824 */ /* 0x000fca00008e0603 */
[----:B------:R0:W2:Y:S01]  /*7a40*/  @!P0 LDG.E.U16 R105, desc[UR14][R102.64] ;  /* 0x0000000e66698981 */ /* 0x0000a2000c1e1500 */
[----:B------:R-:W-:Y:S02]  /*7a50*/  PRMT R107, RZ, 0x7610, R107 ;  /* 0x00007610ff6b7816 */ /* 0x000fe4000000006b */
[----:B0-----:R-:W-:-:S05]  /*7a60*/  IADD3 R102, P1, R228, R4, RZ ;  /* 0x00000004e4667210 */ /* 0x001fca0007f3e0ff */
[----:B------:R-:W-:Y:S01]  /*7a70*/  IMAD.X R103, R86, 0x1, R3, P1 ;  /* 0x0000000156677824 */ /* 0x000fe200008e0603 */
[----:B------:R0:W-:Y:S04]  /*7a80*/  STS.U16 [R167+UR12+0x2d00], R116 ;  /* 0x002d0074a7007988 */ /* 0x0001e8000800040c */
[----:B------:R1:W2:Y:S01]  /*7a90*/  @!P0 LDG.E.U16 R107, desc[UR14][R102.64] ;  /* 0x0000000e666b8981 */ /* 0x0002a2000c1e1500 */
[----:B0-----:R-:W-:Y:S02]  /*7aa0*/  PRMT R116, RZ, 0x7610, R116 ;  /* 0x00007610ff747816 */ /* 0x001fe40000000074 */
[----:B-1----:R-:W-:-:S05]  /*7ab0*/  IADD3 R102, P1, R202, R4, RZ ;  /* 0x00000004ca667210 */ /* 0x002fca0007f3e0ff */
        /* <DEDUP_REMOVED lines=19> */
[----:B-1----:R-:W-:Y:S01]  /*7bf0*/  IADD3 R102, P1, R227, R4, RZ ;  /* 0x00000004e3667210 */ /* 0x002fe20007f3e0ff */
[----:B------:R0:W-:Y:S04]  /*7c00*/  STS.U16 [R167+UR12+0x3d00], R147 ;  /* 0x003d0093a7007988 */ /* 0x0001e8000800040c */
[----:B------:R-:W-:Y:S01]  /*7c10*/  IMAD.X R103, R84, 0x1, R3, P1 ;  /* 0x0000000154677824 */ /* 0x000fe200008e0603 */
[----:B------:R-:W-:Y:S04]  /*7c20*/  STS.U16 [R167+UR12+0x100], R95 ;  /* 0x0001005fa7007988 */ /* 0x000fe8000800040c */
[----:B------:R1:W2:Y:S01]  /*7c30*/  @!P0 LDG.E.U16 R141, desc[UR14][R102.64] ;  /* 0x0000000e668d8981 */ /* 0x0002a2000c1e1500 */
[----:B0-----:R-:W-:-:S03]  /*7c40*/  LOP3.LUT R147, R154, 0x40, RZ, 0x3c, !PT ;  /* 0x000000409a937812 */ /* 0x001fc600078e3cff */
[----:B------:R-:W-:Y:S04]  /*7c50*/  STS.U16 [R167+UR12+0x900], R99 ;  /* 0x00090063a7007988 */ /* 0x000fe8000800040c */
[----:B------:R-:W-:Y:S01]  /*7c60*/  STS.U16 [R167+UR12+0x3900], R144 ;  /* 0x00390090a7007988 */ /* 0x000fe2000800040c */
[----:B-1----:R-:W-:-:S03]  /*7c70*/  IADD3 R102, P1, R201, R4, RZ ;  /* 0x00000004c9667210 */ /* 0x002fc60007f3e0ff */
[----:B------:R0:W-:Y:S02]  /*7c80*/  STS.U16 [R147+UR12+0x200], R87 ;  /* 0x0002005793007988 */ /* 0x0001e4000800040c */
[----:B------:R-:W-:Y:S01]  /*7c90*/  IMAD.X R103, R71, 0x1, R3, P1 ;  /* 0x0000000147677824 */ /* 0x000fe200008e0603 */
[----:B0-----:R-:W-:-:S06]  /*7ca0*/  PRMT R87, RZ, 0x7610, R87 ;  /* 0x00007610ff577816 */ /* 0x001fcc0000000057 */
[----:B------:R0:W2:Y:S01]  /*7cb0*/  @!P0 LDG.E.U16 R87, desc[UR14][R102.64] ;  /* 0x0000000e66578981 */ /* 0x0000a2000c1e1500 */
[----:B------:R-:W-:Y:S02]  /*7cc0*/  PRMT R144, RZ, 0x7610, R144 ;  /* 0x00007610ff907816 */ /* 0x000fe40000000090 */
[-C--:B0-----:R-:W-:Y:S01]  /*7cd0*/  IADD3 R102, P1, R193, R4.reuse, RZ ;  /* 0x00000004c1667210 */ /* 0x081fe20007f3e0ff */
[----:B------:R0:W-:Y:S04]  /*7ce0*/  STS.U16 [R147+UR12+0xa00], R100 ;  /* 0x000a006493007988 */ /* 0x0001e8000800040c */
[----:B------:R-:W-:Y:S01]  /*7cf0*/  IMAD.X R103, R63, 0x1, R3, P1 ;  /* 0x000000013f677824 */ /* 0x000fe200008e0603 */
[----:B------:R1:W-:Y:S04]  /*7d00*/  STS.U16 [R147+UR12+0x600], R101 ;  /* 0x0006006593007988 */ /* 0x0003e8000800040c */
[----:B------:R5:W2:Y:S01]  /*7d10*/  @!P0 LDG.E.U16 R144, desc[UR14][R102.64] ;  /* 0x0000000e66908981 */ /* 0x000aa2000c1e1500 */
[----:B0-----:R-:W-:-:S03]  /*7d20*/  IADD3 R100, P1, R243, R4, RZ ;  /* 0x00000004f3647210 */ /* 0x001fc60007f3e0ff */
[----:B------:R0:W-:Y:S01]  /*7d30*/  STS.U16 [R147+UR12+0xe00], R98 ;  /* 0x000e006293007988 */ /* 0x0001e2000800040c */
[----:B-1----:R-:W-:Y:S02]  /*7d40*/  IADD3.X R101, R217, R3, RZ, P1, !PT ;  /* 0x00000003d9657210 */ /* 0x002fe40000ffe4ff */
[----:B-----5:R-:W-:Y:S02]  /*7d50*/  PRMT R102, RZ, 0x7610, R102 ;  /* 0x00007610ff667816 */ /* 0x020fe40000000066 */
[----:B0-----:R-:W-:-:S04]  /*7d60*/  IADD3 R98, P1, R234, R4, RZ ;  /* 0x00000004ea627210 */ /* 0x001fc80007f3e0ff */
[----:B------:R0:W5:Y:S01]  /*7d70*/  @!P0 LDG.E.U16 R102, desc[UR14][R100.64] ;  /* 0x0000000e64668981 */ /* 0x000162000c1e1500 */
[----:B------:R-:W-:Y:S01]  /*7d80*/  IMAD.X R99, R209, 0x1, R3, P1 ;  /* 0x00000001d1637824 */ /* 0x000fe200008e0603 */
[----:B0-----:R-:W-:-:S06]  /*7d90*/  PRMT R100, RZ, 0x7610, R100 ;  /* 0x00007610ff647816 */ /* 0x001fcc0000000064 */
[----:B------:R0:W5:Y:S01]  /*7da0*/  @!P0 LDG.E.U16 R100, desc[UR14][R98.64] ;  /* 0x0000000e62648981 */ /* 0x000162000c1e1500 */
[----:B------:R-:W-:Y:S02]  /*7db0*/  PRMT R101, RZ, 0x7610, R101 ;  /* 0x00007610ff657816 */ /* 0x000fe40000000065 */
[----:B0-----:R-:W-:-:S05]  /*7dc0*/  IADD3 R98, P1, R226, R4, RZ ;  /* 0x00000004e2627210 */ /* 0x001fca0007f3e0ff */
[----:B------:R-:W-:-:S05]  /*7dd0*/  IMAD.X R99, R82, 0x1, R3, P1 ;  /* 0x0000000152637824 */ /* 0x000fca00008e0603 */
[----:B------:R0:W5:Y:S01]  /*7de0*/  @!P0 LDG.E.U16 R101, desc[UR14][R98.64] ;  /* 0x0000000e62658981 */ /* 0x000162000c1e1500 */
[----:B------:R-:W-:-:S03]  /*7df0*/  PRMT R103, RZ, 0x7610, R103 ;  /* 0x00007610ff677816 */ /* 0x000fc60000000067 */
[----:B------:R1:W-:Y:S01]  /*7e00*/  STS.U16 [R147+UR12+0x1a00], R96 ;  /* 0x001a006093007988 */ /* 0x0003e2000800040c */
[----:B0-----:R-:W-:-:S05]  /*7e10*/  IADD3 R98, P1, R200, R4, RZ ;  /* 0x00000004c8627210 */ /* 0x001fca0007f3e0ff */
[--C-:B------:R-:W-:Y:S01]  /*7e20*/  IMAD.X R99, R70, 0x1, R3.reuse, P1 ;  /* 0x0000000146637824 */ /* 0x100fe200008e0603 */
[----:B-1----:R-:W-:Y:S01]  /*7e30*/  IADD3 R96, P1, R192, R4, RZ ;  /* 0x00000004c0607210 */ /* 0x002fe20007f3e0ff */
[----:B------:R0:W-:Y:S04]  /*7e40*/  STS.U16 [R147+UR12+0x1600], R97 ;  /* 0x0016006193007988 */ /* 0x0001e8000800040c */
[----:B------:R1:W5:Y:S04]  /*7e50*/  @!P0 LDG.E.U16 R103, desc[UR14][R98.64] ;  /* 0x0000000e62678981 */ /* 0x000368000c1e1500 */
[----:B------:R4:W-:Y:S01]  /*7e60*/  STS.U16 [R147+UR12+0x1e00], R94 ;  /* 0x001e005e93007988 */ /* 0x0009e2000800040c */
[----:B0-----:R-:W-:Y:S01]  /*7e70*/  IMAD.X R97, R62, 0x1, R3, P1 ;  /* 0x000000013e617824 */ /* 0x001fe200008e0603 */
[----:B-1----:R-:W-:-:S02]  /*7e80*/  PRMT R98, RZ, 0x7610, R98 ;  /* 0x00007610ff627816 */ /* 0x002fc40000000062 */
[----:B----4-:R-:W-:-:S04]  /*7e90*/  IADD3 R94, P1, R241, R4, RZ ;  /* 0x00000004f15e7210 */ /* 0x010fc80007f3e0ff */
[----:B------:R0:W4:Y:S01]  /*7ea0*/  @!P0 LDG.E.U16 R98, desc[UR14][R96.64] ;  /* 0x0000000e60628981 */ /* 0x000122000c1e1500 */
[----:B------:R-:W-:-:S03]  /*7eb0*/  IMAD.X R95, R216, 0x1, R3, P1 ;  /* 0x00000001d85f7824 */ /* 0x000fc600008e0603 */
[----:B------:R1:W-:Y:S01]  /*7ec0*/  STS.U16 [R147+UR12+0x1200], R92 ;  /* 0x0012005c93007988 */ /* 0x0003e2000800040c */
[----:B0-----:R-:W-:Y:S02]  /*7ed0*/  PRMT R96, RZ, 0x7610, R96 ;  /* 0x00007610ff607816 */ /* 0x001fe40000000060 */
[----:B-1----:R-:W-:Y:S01]  /*7ee0*/  IADD3 R92, P1, R233, R4, RZ ;  /* 0x00000004e95c7210 */ /* 0x002fe20007f3e0ff */
[----:B------:R0:W-:Y:S04]  /*7ef0*/  STS.U16 [R147+UR12+0x2200], R93 ;  /* 0x0022005d93007988 */ /* 0x0001e8000800040c */
[----:B------:R1:W4:Y:S01]  /*7f00*/  @!P0 LDG.E.U16 R96, desc[UR14][R94.64] ;  /* 0x0000000e5e608981 */ /* 0x000322000c1e1500 */
[----:B0-----:R-:W-:Y:S01]  /*7f10*/  IMAD.X R93, R208, 0x1, R3, P1 ;  /* 0x00000001d05d7824 */ /* 0x001fe200008e0603 */
[----:B-1----:R-:W-:-:S06]  /*7f20*/  PRMT R94, RZ, 0x7610, R94 ;  /* 0x00007610ff5e7816 */ /* 0x002fcc000000005e */
[----:B------:R0:W4:Y:S01]  /*7f30*/  @!P0 LDG.E.U16 R94, desc[UR14][R92.64] ;  /* 0x0000000e5c5e8981 */ /* 0x000122000c1e1500 */
[----:B------:R-:W-:Y:S02]  /*7f40*/  PRMT R95, RZ, 0x7610, R95 ;  /* 0x00007610ff5f7816 */ /* 0x000fe4000000005f */
[----:B0-----:R-:W-:-:S05]  /*7f50*/  IADD3 R92, P1, R225, R4, RZ ;  /* 0x00000004e15c7210 */ /* 0x001fca0007f3e0ff */
[----:B------:R-:W-:-:S05]  /*7f60*/  IMAD.X R93, R80, 0x1, R3, P1 ;  /* 0x00000001505d7824 */ /* 0x000fca00008e0603 */
[----:B------:R0:W4:Y:S01]  /*7f70*/  @!P0 LDG.E.U16 R95, desc[UR14][R92.64] ;  /* 0x0000000e5c5f8981 */ /* 0x000122000c1e1500 */
[----:B------:R-:W-:Y:S02]  /*7f80*/  PRMT R97, RZ, 0x7610, R97 ;  /* 0x00007610ff617816 */ /* 0x000fe40000000061 */
[----:B0-----:R-:W-:-:S05]  /*7f90*/  IADD3 R92, P1, R224, R4, RZ ;  /* 0x00000004e05c7210 */ /* 0x001fca0007f3e0ff */
[----:B------:R-:W-:-:S05]  /*7fa0*/  IMAD.X R93, R140, 0x1, R3, P1 ;  /* 0x000000018c5d7824 */ /* 0x000fca00008e0603 */
[----:B------:R0:W4:Y:S01]  /*7fb0*/  @!P0 LDG.E.U16 R97, desc[UR14][R92.64] ;  /* 0x0000000e5c618981 */ /* 0x000122000c1e1500 */
[----:B------:R-:W-:Y:S02]  /*7fc0*/  PRMT R99, RZ, 0x7610, R99 ;  /* 0x00007610ff637816 */ /* 0x000fe40000000063 */
[----:B0-----:R-:W-:-:S05]  /*7fd0*/  IADD3 R92, P1, R199, R4, RZ ;  /* 0x00000004c75c7210 */ /* 0x001fca0007f3e0ff */
[----:B------:R-:W-:Y:S01]  /*7fe0*/  IMAD.X R93, R69, 0x1, R3, P1 ;  /* 0x00000001455d7824 */ /* 0x000fe200008e0603 */
[----:B------:R0:W-:Y:S04]  /*7ff0*/  STS.U16 [R147+UR12+0x2e00], R114 ;  /* 0x002e007293007988 */ /* 0x0001e8000800040c */
[----:B------:R1:W4:Y:S01]  /*8000*/  @!P0 LDG.E.U16 R99, desc[UR14][R92.64] ;  /* 0x0000000e5c638981 */ /* 0x000322000c1e1500 */
[----:B0-----:R-:W-:Y:S02]  /*8010*/  PRMT R114, RZ, 0x7610, R114 ;  /* 0x00007610ff727816 */ /* 0x001fe40000000072 */
[----:B-1----:R-:W-:-:S05]  /*8020*/  IADD3 R92, P1, R191, R4, RZ ;  /* 0x00000004bf5c7210 */ /* 0x002fca0007f3e0ff */
        /* <DEDUP_REMOVED lines=18> */
[----:B------:R-:W-:Y:S02]  /*8150*/  LOP3.LUT R154, R154, 0x60, RZ, 0x3c, !PT ;  /* 0x000000609a9a7812 */ /* 0x000fe400078e3cff */
[----:B0-----:R-:W-:Y:S02]  /*8160*/  PRMT R142, RZ, 0x7610, R142 ;  /* 0x00007610ff8e7816 */ /* 0x001fe4000000008e */
[----:B-1----:R-:W-:-:S05]  /*8170*/  IADD3 R92, P1, R198, R4, RZ ;  /* 0x00000004c65c7210 */ /* 0x002fca0007f3e0ff */
[----:B------:R-:W-:Y:S01]  /*8180*/  IMAD.X R93, R68, 0x1, R3, P1 ;  /* 0x00000001445d7824 */ /* 0x000fe200008e0603 */
[----:B------:R-:W-:Y:S04]  /*8190*/  STS.U16 [R147+UR12+0x3a00], R145 ;  /* 0x003a009193007988 */ /* 0x000fe8000800040c */
[----:B------:R0:W4:Y:S04]  /*81a0*/  @!P0 LDG.E.U16 R142, desc[UR14][R92.64] ;  /* 0x0000000e5c8e8981 */ /* 0x000128000c1e1500 */
[----:B------:R-:W-:Y:S01]  /*81b0*/  STS.U16 [R147+UR12+0x3e00], R148 ;  /* 0x003e009493007988 */ /* 0x000fe2000800040c */
[----:B0-----:R-:W-:-:S03]  /*81c0*/  IADD3 R92, P1, R166, R4, RZ ;  /* 0x00000004a65c7210 */ /* 0x001fc60007f3e0ff */
[----:B------:R0:W-:Y:S02]  /*81d0*/  STS.U16 [R154+UR12+0x300], R108 ;  /* 0x0003006c9a007988 */ /* 0x0001e4000800040c */
[----:B------:R-:W-:Y:S01]  /*81e0*/  IMAD.X R93, R60, 0x1, R3, P1 ;  /* 0x000000013c5d7824 */ /* 0x000fe200008e0603 */
[----:B0-----:R-:W-:Y:S02]  /*81f0*/  PRMT R108, RZ, 0x7610, R108 ;  /* 0x00007610ff6c7816 */ /* 0x001fe4000000006c */
[----:B------:R-:W-:-:S04]  /*8200*/  PRMT R145, RZ, 0x7610, R145 ;  /* 0x00007610ff917816 */ /* 0x000fc80000000091 */
[----:B------:R0:W4:Y:S04]  /*8210*/  @!P0 LDG.E.U16 R108, desc[UR14][R92.64] ;  /* 0x0000000e5c6c8981 */ /* 0x000128000c1e1500 */
[----:B------:R1:W-:Y:S01]  /*8220*/  STS.U16 [R154+UR12+0xb00], R90 ;  /* 0x000b005a9a007988 */ /* 0x0003e2000800040c */
[----:B0-----:R-:W-:-:S04]  /*8230*/  IADD3 R92, P1, R239, R4, RZ ;  /* 0x00000004ef5c7210 */ /* 0x001fc80007f3e0ff */
[----:B------:R-:W-:Y:S02]  /*8240*/  IADD3.X R93, R214, R3, RZ, P1, !PT ;  /* 0x00000003d65d7210 */ /* 0x000fe40000ffe4ff */
        /* <DEDUP_REMOVED lines=16> */
[----:B------:R1:W4:Y:S01]  /*8350*/  @!P0 LDG.E.U16 R147, desc[UR14][R90.64] ;  /* 0x0000000e5a938981 */ /* 0x000322000c1e1500 */
[----:B0-----:R-:W-:Y:S01]  /*8360*/  IMAD.X R89, R164, 0x1, R3, P1 ;  /* 0x00000001a4597824 */ /* 0x001fe200008e0603 */
[----:B-1----:R-:W-:Y:S02]  /*8370*/  PRMT R90, RZ, 0x7610, R90 ;  /* 0x00007610ff5a7816 */ /* 0x002fe4000000005a */
[----:B------:R0:W-:Y:S04]  /*8380*/  STS.U16 [R154+UR12+0x1b00], R85 ;  /* 0x001b00559a007988 */ /* 0x0001e8000800040c */
[----:B------:R1:W4:Y:S01]  /*8390*/  @!P0 LDG.E.U16 R90, desc[UR14][R88.64] ;  /* 0x0000000e585a8981 */ /* 0x000322000c1e1500 */
[----:B0-----:R-:W-:-:S02]  /*83a0*/  PRMT R85, RZ, 0x7610, R85 ;  /* 0x00007610ff557816 */ /* 0x001fc40000000055 */
[----:B-1----:R-:W-:-:S05]  /*83b0*/  IADD3 R88, P1, R238, R4, RZ ;  /* 0x00000004ee587210 */ /* 0x002fca0007f3e0ff */
[----:B------:R-:W-:Y:S01]  /*83c0*/  IMAD.X R89, R213, 0x1, R3, P1 ;  /* 0x00000001d5597824 */ /* 0x000fe200008e0603 */
[----:B------:R0:W-:Y:S04]  /*83d0*/  STS.U16 [R154+UR12+0x1f00], R81 ;  /* 0x001f00519a007988 */ /* 0x0001e8000800040c */
[----:B------:R1:W4:Y:S04]  /*83e0*/  @!P0 LDG.E.U16 R85, desc[UR14][R88.64] ;  /* 0x0000000e58558981 */ /* 0x000328000c1e1500 */
[----:B------:R3:W-:Y:S01]  /*83f0*/  STS.U16 [R154+UR12+0xf00], R78 ;  /* 0x000f004e9a007988 */ /* 0x0007e2000800040c */
[----:B0-----:R-:W-:-:S02]  /*8400*/  PRMT R81, RZ, 0x7610, R81 ;  /* 0x00007610ff517816 */ /* 0x001fc40000000051 */
[----:B-1----:R-:W-:-:S05]  /*8410*/  IADD3 R88, P1, R230, R4, RZ ;  /* 0x00000004e6587210 */ /* 0x002fca0007f3e0ff */
[--C-:B------:R-:W-:Y:S01]  /*8420*/  IMAD.X R89, R205, 0x1, R3.reuse, P1 ;  /* 0x00000001cd597824 */ /* 0x100fe200008e0603 */
[----:B---3--:R-:W-:Y:S01]  /*8430*/  IADD3 R78, P1, R221, R4, RZ ;  /* 0x00000004dd4e7210 */ /* 0x008fe20007f3e0ff */
[----:B------:R0:W-:Y:S04]  /*8440*/  STS.U16 [R154+UR12+0x2300], R79 ;  /* 0x0023004f9a007988 */ /* 0x0001e8000800040c */
[----:B------:R1:W3:Y:S01]  /*8450*/  @!P0 LDG.E.U16 R81, desc[UR14][R88.64] ;  /* 0x0000000e58518981 */ /* 0x0002e2000c1e1500 */
[----:B0-----:R-:W-:Y:S01]  /*8460*/  IMAD.X R79, R74, 0x1, R3, P1 ;  /* 0x000000014a4f7824 */ /* 0x001fe200008e0603 */
[----:B-1----:R-:W-:-:S06]  /*8470*/  PRMT R88, RZ, 0x7610, R88 ;  /* 0x00007610ff587816 */ /* 0x002fcc0000000058 */
[----:B------:R0:W3:Y:S01]  /*8480*/  @!P0 LDG.E.U16 R88, desc[UR14][R78.64] ;  /* 0x0000000e4e588981 */ /* 0x0000e2000c1e1500 */
[----:B------:R-:W-:Y:S02]  /*8490*/  PRMT R89, RZ, 0x7610, R89 ;  /* 0x00007610ff597816 */ /* 0x000fe40000000059 */
[----:B0-----:R-:W-:-:S05]  /*84a0*/  IADD3 R78, P1, R196, R4, RZ ;  /* 0x00000004c44e7210 */ /* 0x001fca0007f3e0ff */
[----:B------:R-:W-:-:S05]  /*84b0*/  IMAD.X R79, R66, 0x1, R3, P1 ;  /* 0x00000001424f7824 */ /* 0x000fca00008e0603 */
[----:B------:R0:W3:Y:S02]  /*84c0*/  @!P0 LDG.E.U16 R89, desc[UR14][R78.64] ;  /* 0x0000000e4e598981 */ /* 0x0000e4000c1e1500 */
[C---:B0-----:R-:W-:Y:S02]  /*84d0*/  LOP3.LUT R78, R168.reuse, 0x3f, RZ, 0xc0, !PT ;  /* 0x0000003fa84e7812 */ /* 0x041fe400078ec0ff */
[----:B------:R-:W-:-:S03]  /*84e0*/  LOP3.LUT R79, R168, 0x40, RZ, 0xc0, !PT ;  /* 0x00000040a84f7812 */ /* 0x000fc600078ec0ff */
[----:B------:R-:W-:-:S04]  /*84f0*/  IMAD.SHL.U32 R78, R78, 0x2, RZ ;  /* 0x000000024e4e7824 */ /* 0x000fc800078e00ff */
[----:B------:R-:W-:Y:S01]  /*8500*/  IMAD R78, R79, 0x80, R78 ;  /* 0x000000804f4e7824 */ /* 0x000fe200078e024e */
[----:B------:R-:W-:Y:S04]  /*8510*/  STS.U16 [R154+UR12+0x2700], R123 ;  /* 0x0027007b9a007988 */ /* 0x000fe8000800040c */
[----:B------:R-:W-:Y:S01]  /*8520*/  STS.U16 [R154+UR12+0x2b00], R124 ;  /* 0x002b007c9a007988 */ /* 0x000fe2000800040c */
[----:B------:R-:W-:-:S03]  /*8530*/  LOP3.LUT R79, R78, 0x10, RZ, 0x3c, !PT ;  /* 0x000000104e4f7812 */ /* 0x000fc600078e3cff */
[----:B------:R-:W-:Y:S04]  /*8540*/  STS.U16 [R154+UR12+0x2f00], R117 ;  /* 0x002f00759a007988 */ /* 0x000fe8000800040c */
[----:B------:R-:W-:Y:S04]  /*8550*/  STS.U16 [R154+UR12+0x3300], R139 ;  /* 0x0033008b9a007988 */ /* 0x000fe8000800040c */
[----:B------:R-:W-:Y:S04]  /*8560*/  STS.U16 [R154+UR12+0x3700], R143 ;  /* 0x0037008f9a007988 */ /* 0x000fe8000800040c */
[----:B------:R-:W-:Y:S04]  /*8570*/  STS.U16 [R154+UR12+0x3b00], R146 ;  /* 0x003b00929a007988 */ /* 0x000fe8000800040c */
[----:B------:R-:W-:Y:S04]  /*8580*/  STS.U16 [R154+UR12+0x3f00], R115 ;  /* 0x003f00739a007988 */ /* 0x000fe8000800040c */
[----:B------:R0:W-:Y:S04]  /*8590*/  STS.U16 [R78+UR12+0x4400], R83 ;  /* 0x004400534e007988 */ /* 0x0001e8000800040c */
[----:B------:R-:W-:Y:S01]  /*85a0*/  STS.U16 [R78+UR12+0x4c00], R152 ;  /* 0x004c00984e007988 */ /* 0x000fe2000800040c */
[----:B0-----:R-:W-:-:S03]  /*85b0*/  LOP3.LUT R83, R78, 0x20, RZ, 0x3c, !PT ;  /* 0x000000204e537812 */ /* 0x001fc600078e3cff */
[----:B------:R-:W-:Y:S04]  /*85c0*/  STS.U16 [R78+UR12+0x5000], R157 ;  /* 0x0050009d4e007988 */ /* 0x000fe8000800040c */
[----:B------:R-:W-:Y:S04]  /*85d0*/  STS.U16 [R78+UR12+0x5400], R158 ;  /* 0x0054009e4e007988 */ /* 0x000fe8000800040c */
[----:B------:R-:W-:Y:S04]  /*85e0*/  STS.U16 [R78+UR12+0x4000], R165 ;  /* 0x004000a54e007988 */ /* 0x000fe8000800040c */
[----:B--2---:R-:W-:Y:S04]  /*85f0*/  STS.U16 [R78+UR12+0x4800], R110 ;  /* 0x0048006e4e007988 */ /* 0x004fe8000800040c */
[----:B------:R-:W-:Y:S04]  /*8600*/  STS.U16 [R78+UR12+0x5800], R111 ;  /* 0x0058006f4e007988 */ /* 0x000fe8000800040c */
        /* <DEDUP_REMOVED lines=8> */
[----:B------:R0:W-:Y:S04]  /*8690*/  STS.U16 [R79+UR12+0x5c80], R119 ;  /* 0x005c80774f007988 */ /* 0x0001e8000800040c */
[----:B------:R-:W-:Y:S04]  /*86a0*/  STS.U16 [R83+UR12+0x4d00], R155 ;  /* 0x004d009b53007988 */ /* 0x000fe8000800040c */
[----:B------:R-:W-:Y:S01]  /*86b0*/  STS.U16 [R83+UR12+0x5100], R109 ;  /* 0x0051006d53007988 */ /* 0x000fe2000800040c */
[----:B0-----:R-:W-:-:S03]  /*86c0*/  LOP3.LUT R79, R78, 0x30, RZ, 0x3c, !PT ;  /* 0x000000304e4f7812 */ /* 0x001fc600078e3cff */
        /* <DEDUP_REMOVED lines=10> */
[----:B-----5:R-:W-:Y:S04]  /*8770*/  STS.U16 [R79+UR12+0x4180], R102 ;  /* 0x004180664f007988 */ /* 0x020fe8000800040c */
[----:B------:R-:W-:Y:S04]  /*8780*/  STS.U16 [R79+UR12+0x4580], R100 ;  /* 0x004580644f007988 */ /* 0x000fe8000800040c */
[----:B------:R-:W-:Y:S04]  /*8790*/  STS.U16 [R79+UR12+0x4980], R101 ;  /* 0x004980654f007988 */ /* 0x000fe8000800040c */
[----:B------:R-:W-:Y:S04]  /*87a0*/  STS.U16 [R79+UR12+0x5980], R103 ;  /* 0x005980674f007988 */ /* 0x000fe8000800040c */
[----:B----4-:R0:W-:Y:S04]  /*87b0*/  STS.U16 [R79+UR12+0x5d80], R98 ;  /* 0x005d80624f007988 */ /* 0x0101e8000800040c */
        /* <DEDUP_REMOVED lines=10> */
[----:B0-----:R-:W-:-:S02]  /*8860*/  LOP3.LUT R83, R78, 0x60, RZ, 0x3c, !PT ;  /* 0x000000604e537812 */ /* 0x001fc400078e3cff */
[----:B------:R-:W-:Y:S01]  /*8870*/  LOP3.LUT R78, R78, 0x70, RZ, 0x3c, !PT ;  /* 0x000000704e4e7812 */ /* 0x000fe200078e3cff */
[----:B------:R-:W-:Y:S04]  /*8880*/  STS.U16 [R79+UR12+0x4e80], R129 ;  /* 0x004e80814f007988 */ /* 0x000fe8000800040c */
[----:B------:R-:W-:Y:S04]  /*8890*/  STS.U16 [R79+UR12+0x5280], R122 ;  /* 0x0052807a4f007988 */ /* 0x000fe8000800040c */
[----:B------:R-:W-:Y:S04]  /*88a0*/  STS.U16 [R79+UR12+0x4280], R118 ;  /* 0x004280764f007988 */ /* 0x000fe8000800040c */
[----:B------:R0:W-:Y:S04]  /*88b0*/  STS.U16 [R79+UR12+0x4680], R126 ;  /* 0x0046807e4f007988 */ /* 0x0001e8000800040c */
        /* <DEDUP_REMOVED lines=16> */
[----:B---3--:R-:W-:Y:S04]  /*89c0*/  STS.U16 [R78+UR12+0x4780], R81 ;  /* 0x004780514e007988 */ /* 0x008fe8000800040c */
[----:B------:R-:W-:Y:S04]  /*89d0*/  STS.U16 [R78+UR12+0x5780], R88 ;  /* 0x005780584e007988 */ /* 0x000fe8000800040c */
[----:B------:R2:W-:Y:S01]  /*89e0*/  STS.U16 [R78+UR12+0x5b80], R89 ;  /* 0x005b80594e007988 */ /* 0x0005e2000800040c */
[----:B------:R3:W-:Y:S06]  /*89f0*/  MEMBAR.ALL.CTA ;  /* 0x0000000000007992 */ /* 0x0007ec0000008000 */
[----:B---3--:R-:W3:Y:S02]  /*8a00*/  FENCE.VIEW.ASYNC.S ;  /* 0x00000000000073c6 */ /* 0x008ee40000000000 */
[----:B---3--:R-:W-:Y:S06]  /*8a10*/  BAR.SYNC.DEFER_BLOCKING 0x0 ;  /* 0x0000000000007b1d */ /* 0x008fec0000010000 */
[----:B------:R-:W-:Y:S01]  /*8a20*/  UMOV UR9, 0x40000040 ;  /* 0x4000004000097882 */ /* 0x000fe20000000000 */
[----:B------:R-:W-:Y:S01]  /*8a30*/  UMOV UR11, 0x40000040 ;  /* 0x40000040000b7882 */ /* 0x000fe20000000000 */
[----:B------:R-:W-:-:S06]  /*8a40*/  WARPGROUP.ARRIVE ;  /* 0x00000000000079c5 */ /* 0x000fcc0000000000 */
[----:B------:R-:W-:Y:S04]  /*8a50*/  HGMMA.64x64x16.F32 R24, gdesc[UR8].tnspA, R24 ;  /* 0x20e00000081879f0 */ /* 0x000fe80008700818 */
[----:B------:R-:W-:Y:S04]  /*8a60*/  HGMMA.64x64x16.F32 R24, gdesc[UR4].tnspA, R24 ;  /* 0x20e00000041879f0 */ /* 0x000fe80008700818 */
[----:B------:R-:W-:Y:S04]  /*8a70*/  HGMMA.64x64x16.F32 R24, gdesc[UR16].tnspA, R24 ;  /* 0x20e00000101879f0 */ /* 0x000fe80008700818 */
[----:B------:R-:W-:Y:S04]  /*8a80*/  HGMMA.64x64x16.F32 R24, gdesc[UR20].tnspA, R24 ;  /* 0x20e00000141879f0 */ /* 0x000fe80008700818 */
[----:B------:R-:W-:Y:S04]  /*8a90*/  HGMMA.64x64x16.F32 R24, gdesc[UR24].tnspA, R24 ;  /* 0x20e00000181879f0 */ /* 0x000fe80008700818 */
[----:B------:R-:W-:Y:S04]  /*8aa0*/  HGMMA.64x64x16.F32 R24, gdesc[UR28].tnspA, R24 ;  /* 0x20e000001c1879f0 */ /* 0x000fe80008700818 */
[----:B------:R-:W-:Y:S01]  /*8ab0*/  HGMMA.64x64x16.F32 R24, gdesc[UR32].tnspA, R24 ;  /* 0x20e00000201879f0 */ /* 0x000fe20008700818 */
[----:B0-----:R-:W-:-:S02]  /*8ac0*/  IMAD.MOV.U32 R126, RZ, RZ, R6 ;  /* 0x000000ffff7e7224 */ /* 0x001fc400078e0006 */
[----:B------:R-:W0:Y:S01]  /*8ad0*/  LDC R6, c[0x0][0x23c] ;  /* 0x00008f00ff067b82 */ /* 0x000e220000000800 */
[----:B------:R-:W-:Y:S02]  /*8ae0*/  IMAD.MOV.U32 R117, RZ, RZ, R171 ;  /* 0x000000ffff757224 */ /* 0x000fe400078e00ab */
[----:B------:R-:W-:Y:S02]  /*8af0*/  IMAD.MOV.U32 R171, RZ, RZ, R179 ;  /* 0x000000ffffab7224 */ /* 0x000fe400078e00b3 */
[----:B-1----:R-:W-:Y:S02]  /*8b00*/  IMAD.MOV.U32 R163, RZ, RZ, R162 ;  /* 0x000000ffffa37224 */ /* 0x002fe400078e00a2 */
[----:B------:R-:W-:Y:S02]  /*8b10*/  IMAD.MOV.U32 R169, RZ, RZ, R178 ;  /* 0x000000ffffa97224 */ /* 0x000fe400078e00b2 */
[----:B------:R-:W-:Y:S02]  /*8b20*/  IMAD.MOV.U32 R179, RZ, RZ, R185 ;  /* 0x000000ffffb37224 */ /* 0x000fe400078e00b9 */
[----:B------:R-:W-:-:S02]  /*8b30*/  IMAD.MOV.U32 R162, RZ, RZ, R189 ;  /* 0x000000ffffa27224 */ /* 0x000fc400078e00bd */
[----:B------:R-:W-:Y:S02]  /*8b40*/  IMAD.MOV.U32 R178, RZ, RZ, R5 ;  /* 0x000000ffffb27224 */ /* 0x000fe400078e0005 */
[----:B------:R-:W-:Y:S02]  /*8b50*/  IMAD.MOV.U32 R185, RZ, RZ, R187 ;  /* 0x000000ffffb97224 */ /* 0x000fe400078e00bb */
[----:B------:R-:W-:Y:S02]  /*8b60*/  IMAD.MOV.U32 R189, RZ, RZ, R188 ;  /* 0x000000ffffbd7224 */ /* 0x000fe400078e00bc */
[----:B--2---:R-:W-:Y:S02]  /*8b70*/  IMAD.MOV.U32 R78, RZ, RZ, R10 ;  /* 0x000000ffff4e7224 */ /* 0x004fe400078e000a */
[----:B------:R-:W-:Y:S02]  /*8b80*/  IMAD.MOV.U32 R79, RZ, RZ, R170 ;  /* 0x000000ffff4f7224 */ /* 0x000fe400078e00aa */
[----:B------:R-:W-:-:S02]  /*8b90*/  IMAD.MOV.U32 R187, RZ, RZ, R186 ;  /* 0x000000ffffbb7224 */ /* 0x000fc400078e00ba */
[----:B0-----:R-:W-:Y:S02]  /*8ba0*/  IMAD.SHL.U32 R5, R6, 0x80, RZ ;  /* 0x0000008006057824 */ /* 0x001fe400078e00ff */
[----:B------:R-:W-:Y:S02]  /*8bb0*/  IMAD.MOV.U32 R188, RZ, RZ, R223 ;  /* 0x000000ffffbc7224 */ /* 0x000fe400078e00df */
[----:B------:R-:W-:Y:S02]  /*8bc0*/  IMAD.MOV.U32 R186, RZ, RZ, R8 ;  /* 0x000000ffffba7224 */ /* 0x000fe400078e0008 */
[----:B------:R-:W-:Y:S01]  /*8bd0*/  IMAD.MOV.U32 R137, RZ, RZ, R136 ;  /* 0x000000ffff897224 */ /* 0x000fe200078e0088 */
[----:B------:R-:W-:Y:S01]  /*8be0*/  HGMMA.64x64x16.F32 R24, gdesc[UR36].tnspA, R24, gsb0 ;  /* 0x20e00000241879f0 */ /* 0x000fe20008000818 */
[----:B------:R-:W-:Y:S02]  /*8bf0*/  IMAD.MOV.U32 R139, RZ, RZ, R138 ;  /* 0x000000ffff8b7224 */ /* 0x000fe400078e008a */
[----:B------:R-:W-:-:S02]  /*8c00*/  IMAD.MOV.U32 R136, RZ, RZ, R11 ;  /* 0x000000ffff887224 */ /* 0x000fc400078e000b */
[----:B------:R-:W-:Y:S02]  /*8c10*/  IMAD.MOV.U32 R138, RZ, RZ, R9 ;  /* 0x000000ffff8a7224 */ /* 0x000fe400078e0009 */
[----:B------:R-:W-:-:S04]  /*8c20*/  IMAD.WIDE R10, R5, 0x2, R78 ;  /* 0x00000002050a7825 */ /* 0x000fc800078e024e */
[----:B------:R-:W-:-:S04]  /*8c30*/  IMAD.WIDE R8, R5, 0x2, R188 ;  /* 0x0000000205087825 */ /* 0x000fc800078e02bc */
[----:B------:R-:W-:-:S04]  /*8c40*/  IMAD.WIDE R78, R5, 0x2, R186 ;  /* 0x00000002054e7825 */ /* 0x000fc800078e02ba */
[----:B------:R-:W-:Y:S02]  /*8c50*/  IMAD.MOV.U32 R223, RZ, RZ, R8 ;  /* 0x000000ffffdf7224 */ /* 0x000fe400078e0008 */
[----:B------:R-:W-:Y:S02]  /*8c60*/  IMAD.MOV.U32 R8, RZ, RZ, R78 ;  /* 0x000000ffff087224 */ /* 0x000fe400078e004e */
[----:B------:R-:W0:Y:S01]  /*8c70*/  LDC R78, c[0x0][0x238] ;  /* 0x00008e00ff4e7b82 */ /* 0x000e220000000800 */
[----:B------:R-:W-:Y:S01]  /*8c80*/  VIADD R246, R246, 0xffffffff ;  /* 0xfffffffff6f67836 */ /* 0x000fe20000000000 */
[----:B------:R-:W-:Y:S01]  /*8c90*/  MOV R120, R16 ;  /* 0x0000001000787202 */ /* 0x000fe20000000f00 */
[----:B------:R-:W-:-:S03]  /*8ca0*/  IMAD.MOV.U32 R121, RZ, RZ, R173 ;  /* 0x000000ffff797224 */ /* 0x000fc600078e00ad */
[----:B------:R-:W-:Y:S01]  /*8cb0*/  ISETP.NE.U32.AND P0, PT, R246, RZ, PT ;  /* 0x000000fff600720c */ /* 0x000fe20003f05070 */
[----:B------:R-:W-:Y:S01]  /*8cc0*/  IMAD.MOV.U32 R165, RZ, RZ, R164 ;  /* 0x000000ffffa57224 */ /* 0x000fe200078e00a4 */
[----:B------:R-:W-:Y:S01]  /*8cd0*/  MOV R141, R140 ;  /* 0x0000008c008d7202 */ /* 0x000fe20000000f00 */
[----:B------:R-:W-:Y:S02]  /*8ce0*/  IMAD.MOV.U32 R142, RZ, RZ, R192 ;  /* 0x000000ffff8e7224 */ /* 0x000fe400078e00c0 */
[----:B------:R-:W-:Y:S02]  /*8cf0*/  IMAD.MOV.U32 R144, RZ, RZ, R194 ;  /* 0x000000ffff907224 */ /* 0x000fe400078e00c2 */
[----:B------:R-:W-:Y:S01]  /*8d00*/  IMAD.MOV.U32 R119, RZ, RZ, R172 ;  /* 0x000000ffff777224 */ /* 0x000fe200078e00ac */
[----:B------:R-:W-:Y:S01]  /*8d10*/  MOV R172, R23 ;  /* 0x0000001700ac7202 */ /* 0x000fe20000000f00 */
[----:B------:R-:W-:Y:S02]  /*8d20*/  IMAD.MOV.U32 R122, RZ, RZ, R17 ;  /* 0x000000ffff7a7224 */ /* 0x000fe400078e0011 */
[----:B------:R-:W-:-:S02]  /*8d30*/  IMAD.MOV.U32 R123, RZ, RZ, R174 ;  /* 0x000000ffff7b7224 */ /* 0x000fc400078e00ae */
[----:B------:R-:W-:Y:S01]  /*8d40*/  IMAD.MOV.U32 R125, RZ, RZ, R175 ;  /* 0x000000ffff7d7224 */ /* 0x000fe200078e00af */
[----:B------:R-:W-:Y:S01]  /*8d50*/  MOV R156, R191 ;  /* 0x000000bf009c7202 */ /* 0x000fe20000000f00 */
[----:B------:R-:W-:Y:S01]  /*8d60*/  IMAD.MOV.U32 R164, RZ, RZ, R190 ;  /* 0x000000ffffa47224 */ /* 0x000fe200078e00be */
[----:B------:R-:W-:Y:S01]  /*8d70*/  MOV R190, R199 ;  /* 0x000000c700be7202 */ /* 0x000fe20000000f00 */
[----:B------:R-:W-:Y:S01]  /*8d80*/  IMAD.MOV.U32 R154, RZ, RZ, R193 ;  /* 0x000000ffff9a7224 */ /* 0x000fe200078e00c1 */
[----:B------:R-:W-:Y:S01]  /*8d90*/  MOV R81, R80 ;  /* 0x0000005000517202 */ /* 0x000fe20000000f00 */
[----:B------:R-:W-:Y:S02]  /*8da0*/  IMAD.MOV.U32 R146, RZ, RZ, R196 ;  /* 0x000000ffff927224 */ /* 0x000fe400078e00c4 */
[----:B------:R-:W-:Y:S02]  /*8db0*/  IMAD.MOV.U32 R150, RZ, RZ, R197 ;  /* 0x000000ffff967224 */ /* 0x000fe400078e00c5 */
[----:B------:R-:W-:-:S02]  /*8dc0*/  IMAD.MOV.U32 R192, RZ, RZ, R200 ;  /* 0x000000ffffc07224 */ /* 0x000fc400078e00c8 */
[----:B------:R-:W-:Y:S02]  /*8dd0*/  IMAD.MOV.U32 R194, RZ, RZ, R201 ;  /* 0x000000ffffc27224 */ /* 0x000fe400078e00c9 */
[----:B------:R-:W-:Y:S02]  /*8de0*/  IMAD.MOV.U32 R127, RZ, RZ, R176 ;  /* 0x000000ffff7f7224 */ /* 0x000fe400078e00b0 */
[----:B------:R-:W-:Y:S02]  /*8df0*/  IMAD.MOV.U32 R128, RZ, RZ, R58 ;  /* 0x000000ffff807224 */ /* 0x000fe400078e003a */
[----:B------:R-:W-:Y:S02]  /*8e00*/  IMAD.MOV.U32 R129, RZ, RZ, R177 ;  /* 0x000000ffff817224 */ /* 0x000fe400078e00b1 */
[----:B------:R-:W-:Y:S02]  /*8e10*/  IMAD.MOV.U32 R175, RZ, RZ, R181 ;  /* 0x000000ffffaf7224 */ /* 0x000fe400078e00b5 */
[----:B------:R-:W-:Y:S01]  /*8e20*/  IMAD.MOV.U32 R85, RZ, RZ, R84 ;  /* 0x000000ffff557224 */ /* 0x000fe200078e0054 */
[----:B------:R-:W-:Y:S01]  /*8e30*/  MOV R96, R233 ;  /* 0x000000e900607202 */ /* 0x000fe20000000f00 */
[----:B------:R-:W-:Y:S01]  /*8e40*/  IMAD.MOV.U32 R143, RZ, RZ, R62 ;  /* 0x000000ffff8f7224 */ /* 0x000fe200078e003e */
[----:B------:R-:W-:Y:S01]  /*8e50*/  MOV R112, R241 ;  /* 0x000000f100707202 */ /* 0x000fe20000000f00 */
[----:B------:R-:W-:-:S02]  /*8e60*/  IMAD.MOV.U32 R145, RZ, RZ, R64 ;  /* 0x000000ffff917224 */ /* 0x000fc400078e0040 */
[----:B------:R-:W-:Y:S02]  /*8e70*/  IMAD.MOV.U32 R147, RZ, RZ, R66 ;  /* 0x000000ffff937224 */ /* 0x000fe400078e0042 */
[----:B------:R-:W-:Y:S02]  /*8e80*/  IMAD.MOV.U32 R148, RZ, RZ, R198 ;  /* 0x000000ffff947224 */ /* 0x000fe400078e00c6 */
[----:B------:R-:W-:Y:S02]  /*8e90*/  IMAD.MOV.U32 R149, RZ, RZ, R68 ;  /* 0x000000ffff957224 */ /* 0x000fe400078e0044 */
        /* <DEDUP_REMOVED lines=36> */
[----:B------:R-:W-:Y:S01]  /*90e0*/  IMAD.WIDE R16, R5, 0x2, R120 ;  /* 0x0000000205107825 */ /* 0x000fe200078e0278 */
[----:B0-----:R-:W-:-:S03]  /*90f0*/  SHF.L.U32 R78, R78, 0x7, RZ ;  /* 0x000000074e4e7819 */ /* 0x001fc600000006ff */
        /* <DEDUP_REMOVED lines=40> */
[----:B------:R-:W-:-:S04]  /*9380*/  IMAD.WIDE R58, R5, 0x2, R122 ;  /* 0x00000002053a7825 */ /* 0x000fc800078e027a */
[----:B------:R-:W-:-:S04]  /*9390*/  IMAD.WIDE R6, R5, 0x2, R126 ;  /* 0x0000000205067825 */ /* 0x000fc800078e027e */
[----:B------:R-:W-:Y:S01]  /*93a0*/  IMAD.WIDE R56, R5, 0x2, R128 ;  /* 0x0000000205387825 */ /* 0x000fe200078e0280 */
[----:B------:R-:W-:-:S03]  /*93b0*/  UIADD3 UR13, UR13, -0x80, URZ ;  /* 0xffffff800d0d7890 */ /* 0x000fc6000fffe03f */
[----:B------:R-:W-:Y:S01]  /*93c0*/  IMAD.WIDE R62, R5, 0x2, R142 ;  /* 0x00000002053e7825 */ /* 0x000fe200078e028e */
[----:B------:R-:W-:-:S03]  /*93d0*/  WARPGROUP.DEPBAR.LE gsb0, 0x0 ;  /* 0x00008000000079c5 */ /* 0x000fc60000010000 */
[----:B------:R-:W-:-:S04]  /*93e0*/  IMAD.WIDE R64, R5, 0x2, R144 ;  /* 0x0000000205407825 */ /* 0x000fc800078e0290 */
        /* <DEDUP_REMOVED lines=28> */
[----:B------:R-:W-:Y:S02]  /*95b0*/  IMAD.MOV.U32 R173, RZ, RZ, R17 ;  /* 0x000000ffffad7224 */ /* 0x000fe400078e0011 */
[----:B------:R-:W-:Y:S01]  /*95c0*/  IMAD.WIDE R166, R5, 0x2, R166 ;  /* 0x0000000205a67825 */ /* 0x000fe200078e02a6 */
[----:B------:R-:W-:-:S03]  /*95d0*/  MOV R224, R140 ;  /* 0x0000008c00e07202 */ /* 0x000fc60000000f00 */
[----:B------:R-:W-:Y:S01]  /*95e0*/  IMAD.WIDE R154, R5, 0x2, R154 ;  /* 0x00000002059a7825 */ /* 0x000fe200078e029a */
[----:B------:R-:W-:-:S03]  /*95f0*/  MOV R175, R19 ;  /* 0x0000001300af7202 */ /* 0x000fc60000000f00 */
[----:B------:R-:W-:Y:S01]  /*9600*/  IMAD.WIDE R152, R5, 0x2, R152 ;  /* 0x0000000205987825 */ /* 0x000fe200078e0298 */
[----:B------:R-:W-:-:S03]  /*9610*/  MOV R227, R84 ;  /* 0x0000005400e37202 */ /* 0x000fc60000000f00 */
        /* <DEDUP_REMOVED lines=38> */
[----:B------:R-:W-:Y:S01]  /*9880*/  IMAD.MOV.U32 R56, RZ, RZ, R22 ;  /* 0x000000ffff387224 */ /* 0x000fe200078e0016 */
[----:B------:R-:W-:Y:S01]  /*9890*/  MOV R191, R156 ;  /* 0x0000009c00bf7202 */ /* 0x000fe20000000f00 */
[----:B------:R-:W-:Y:S01]  /*98a0*/  IMAD.MOV.U32 R189, RZ, RZ, R162 ;  /* 0x000000ffffbd7224 */ /* 0x000fe200078e00a2 */
[----:B------:R-:W-:Y:S01]  /*98b0*/  MOV R199, R148 ;  /* 0x0000009400c77202 */ /* 0x000fe20000000f00 */
        /* <DEDUP_REMOVED lines=94> */
[----:B------:R-:W-:Y:S02]  /*9ea0*/  IMAD.MOV.U32 R245, RZ, RZ, R158 ;  /* 0x000000fffff57224 */ /* 0x000fe400078e009e */
[----:B------:R-:W-:Y:S02]  /*9eb0*/  IMAD.MOV.U32 R219, RZ, RZ, R159 ;  /* 0x000000ffffdb7224 */ /* 0x000fe400078e009f */
[----:B------:R-:W-:Y:S02]  /*9ec0*/  IMAD.MOV.U32 R242, RZ, RZ, R160 ;  /* 0x000000fffff27224 */ /* 0x000fe400078e00a0 */
[----:B------:R-:W-:Y:S01]  /*9ed0*/  IMAD.MOV.U32 R220, RZ, RZ, R161 ;  /* 0x000000ffffdc7224 */ /* 0x000fe200078e00a1 */
[----:B------:R-:W-:Y:S06]  /*9ee0*/  @P0 BRA `(.L_x_1) ;  /* 0xffffffb000840947 */ /* 0x000fec000383ffff */
[----:B------:R-:W-:Y:S02]  /*9ef0*/  F2FP.F16.F32.PACK_AB R51, R55, R51 ;  /* 0x000000333733723e */ /* 0x000fe400000000ff */
[----:B------:R-:W-:Y:S02]  /*9f00*/  F2FP.F16.F32.PACK_AB R50, R54, R50 ;  /* 0x000000323632723e */ /* 0x000fe400000000ff */
[----:B------:R-:W-:Y:S02]  /*9f10*/  F2FP.F16.F32.PACK_AB R49, R53, R49 ;  /* 0x000000313531723e */ /* 0x000fe400000000ff */
[----:B------:R-:W-:Y:S02]  /*9f20*/  F2FP.F16.F32.PACK_AB R48, R52, R48 ;  /* 0x000000303430723e */ /* 0x000fe400000000ff */
[----:B------:R-:W-:Y:S02]  /*9f30*/  F2FP.F16.F32.PACK_AB R43, R47, R43 ;  /* 0x0000002b2f2b723e */ /* 0x000fe400000000ff */
[----:B------:R-:W-:-:S02]  /*9f40*/  F2FP.F16.F32.PACK_AB R42, R46, R42 ;  /* 0x0000002a2e2a723e */ /* 0x000fc400000000ff */
        /* <DEDUP_REMOVED lines=9> */
[----:B------:R-:W-:-:S07]  /*9fe0*/  F2FP.F16.F32.PACK_AB R24, R28, R24 ;  /* 0x000000181c18723e */ /* 0x000fce00000000ff */
.L_x_0:
[----:B------:R-:W1:Y:S01]  /*9ff0*/  S2R R7, SR_TID.X ;  /* 0x0000000000077919 */ /* 0x000e620000002100 */
[----:B------:R-:W-:Y:S01]  /*a000*/  BAR.SYNC.DEFER_BLOCKING 0x0 ;  /* 0x0000000000007b1d */ /* 0x000fe20000010000 */
[C-C-:B------:R-:W-:Y:S02]  /*a010*/  LOP3.LUT R17, R2.reuse, 0x6, R0.reuse, 0xfe, !PT ;  /* 0x0000000602117812 */ /* 0x140fe400078efe00 */
[C-C-:B------:R-:W-:Y:S02]  /*a020*/  LOP3.LUT R21, R2.reuse, 0x8, R0.reuse, 0xfe, !PT ;  /* 0x0000000802157812 */ /* 0x140fe400078efe00 */
[C-C-:B------:R-:W-:Y:S01]  /*a030*/  LOP3.LUT R59, R2.reuse, 0xa, R0.reuse, 0xfe, !PT ;  /* 0x0000000a023b7812 */ /* 0x140fe200078efe00 */
[----:B------:R-:W-:Y:S01]  /*a040*/  ULDC UR4, c[0x0][0x244] ;  /* 0x0000910000047ab9 */ /* 0x000fe20000000800 */
[----:B------:R-:W-:Y:S01]  /*a050*/  LOP3.LUT R58, R2, 0xc, R0, 0xfe, !PT ;  /* 0x0000000c023a7812 */ /* 0x000fe200078efe00 */
[----:B------:R-:W-:Y:S01]  /*a060*/  ULDC.64 UR6, c[0x0][0x228] ;  /* 0x00008a0000067ab9 */ /* 0x000fe20000000a00 */
[----:B-1----:R-:W-:-:S02]  /*a070*/  IMAD.SHL.U32 R5, R7, 0x80, RZ ;  /* 0x0000008007057824 */ /* 0x002fc400078e00ff */
[C---:B------:R-:W-:Y:S02]  /*a080*/  IMAD.SHL.U32 R3, R7.reuse, 0x10, RZ ;  /* 0x0000001007037824 */ /* 0x040fe400078e00ff */
[----:B------:R-:W-:Y:S01]  /*a090*/  IMAD.SHL.U32 R4, R7, 0x8, RZ ;  /* 0x0000000807047824 */ /* 0x000fe200078e00ff */
[----:B------:R-:W-:Y:S02]  /*a0a0*/  LOP3.LUT R6, R5, 0x400, RZ, 0xc0, !PT ;  /* 0x0000040005067812 */ /* 0x000fe400078ec0ff */
[----:B------:R-:W-:Y:S02]  /*a0b0*/  LOP3.LUT R3, R3, 0x70, RZ, 0xc0, !PT ;  /* 0x0000007003037812 */ /* 0x000fe400078ec0ff */
[----:B------:R-:W-:Y:S02]  /*a0c0*/  LOP3.LUT R4, R4, 0x380, RZ, 0xc0, !PT ;  /* 0x0000038004047812 */ /* 0x000fe400078ec0ff */
[----:B------:R-:W-:Y:S02]  /*a0d0*/  IADD3 R3, R6, UR12, R3 ;  /* 0x0000000c06037c10 */ /* 0x000fe4000fffe003 */
[----:B------:R-:W2:Y:S01]  /*a0e0*/  LDL.LU R6, [R1] ;  /* 0x0000000001067983 */ /* 0x000ea20000300800 */
[----:B------:R-:W-:-:S02]  /*a0f0*/  LOP3.LUT R7, R7, 0x7f, RZ, 0xc0, !PT ;  /* 0x0000007f07077812 */ /* 0x000fc400078ec0ff */
[----:B------:R-:W-:Y:S02]  /*a100*/  IMAD.IADD R60, R4, 0x1, R3 ;  /* 0x00000001043c7824 */ /* 0x000fe400078e0203 */
[----:B------:R-:W-:-:S03]  /*a110*/  LEA R61, R7, UR12, 0x4 ;  /* 0x0000000c073d7c11 */ /* 0x000fc6000f8e20ff */
[----:B------:R1:W-:Y:S01]  /*a120*/  STSM.16.M88.4 [R60], R24 ;  /* 0x000000183c007844 */ /* 0x0003e20000000200 */
[----:B------:R-:W-:Y:S06]  /*a130*/  BAR.SYNC.DEFER_BLOCKING 0x0 ;  /* 0x0000000000007b1d */ /* 0x000fec0000010000 */
[----:B0-----:R-:W0:Y:S02]  /*a140*/  LDS.128 R12, [R61] ;  /* 0x000000003d0c7984 */ /* 0x001e240000000c00 */
[----:B------:R-:W-:Y:S06]  /*a150*/  BAR.SYNC.DEFER_BLOCKING 0x0 ;  /* 0x0000000000007b1d */ /* 0x000fec0000010000 */
[----:B------:R3:W-:Y:S02]  /*a160*/  STSM.16.M88.4 [R60], R32 ;  /* 0x000000203c007844 */ /* 0x0007e40000000200 */
[----:B------:R-:W-:Y:S06]  /*a170*/  BAR.SYNC.DEFER_BLOCKING 0x0 ;  /* 0x0000000000007b1d */ /* 0x000fec0000010000 */
[----:B------:R-:W4:Y:S02]  /*a180*/  LDS.128 R8, [R61] ;  /* 0x000000003d087984 */ /* 0x000f240000000c00 */
[----:B------:R-:W-:Y:S01]  /*a190*/  BAR.SYNC.DEFER_BLOCKING 0x0 ;  /* 0x0000000000007b1d */ /* 0x000fe20000010000 */
[----:B------:R-:W-:-:S02]  /*a1a0*/  LOP3.LUT R5, R2, R0, RZ, 0xfc, !PT ;  /* 0x0000000002057212 */ /* 0x000fc400078efcff */
[C-C-:B------:R-:W-:Y:S02]  /*a1b0*/  LOP3.LUT R4, R2.reuse, 0x2, R0.reuse, 0xfe, !PT ;  /* 0x0000000202047812 */ /* 0x140fe400078efe00 */
[C-C-:B------:R-:W-:Y:S02]  /*a1c0*/  LOP3.LUT R3, R2.reuse, 0x4, R0.reuse, 0xfe, !PT ;  /* 0x0000000402037812 */ /* 0x140fe400078efe00 */
[C-C-:B------:R-:W-:Y:S02]  /*a1d0*/  LOP3.LUT R57, R2.reuse, 0xe, R0.reuse, 0xfe, !PT ;  /* 0x0000000e02397812 */ /* 0x140fe400078efe00 */
[C-C-:B------:R-:W-:Y:S01]  /*a1e0*/  LOP3.LUT R56, R2.reuse, 0x10, R0.reuse, 0xfe, !PT ;  /* 0x0000001002387812 */ /* 0x140fe200078efe00 */
[----:B------:R-:W-:Y:S01]  /*a1f0*/  STSM.16.M88.4 [R60], R40 ;  /* 0x000000283c007844 */ /* 0x000fe20000000200 */
[C-C-:B------:R-:W-:Y:S02]  /*a200*/  LOP3.LUT R55, R2.reuse, 0x12, R0.reuse, 0xfe, !PT ;  /* 0x0000001202377812 */ /* 0x140fe400078efe00 */
[----:B------:R-:W-:-:S02]  /*a210*/  LOP3.LUT R54, R2, 0x14, R0, 0xfe, !PT ;  /* 0x0000001402367812 */ /* 0x000fc400078efe00 */
[C-C-:B------:R-:W-:Y:S02]  /*a220*/  LOP3.LUT R53, R2.reuse, 0x16, R0.reuse, 0xfe, !PT ;  /* 0x0000001602357812 */ /* 0x140fe400078efe00 */
[C-C-:B------:R-:W-:Y:S02]  /*a230*/  LOP3.LUT R52, R2.reuse, 0x18, R0.reuse, 0xfe, !PT ;  /* 0x0000001802347812 */ /* 0x140fe400078efe00 */
[C-C-:B------:R-:W-:Y:S02]  /*a240*/  LOP3.LUT R47, R2.reuse, 0x1a, R0.reuse, 0xfe, !PT ;  /* 0x0000001a022f7812 */ /* 0x140fe400078efe00 */
[C-C-:B------:R-:W-:Y:S02]  /*a250*/  LOP3.LUT R46, R2.reuse, 0x1c, R0.reuse, 0xfe, !PT ;  /* 0x0000001c022e7812 */ /* 0x140fe400078efe00 */
        /* <DEDUP_REMOVED lines=10> */
[C-C-:B-1----:R-:W-:Y:S02]  /*a300*/  LOP3.LUT R27, R2.reuse, 0x32, R0.reuse, 0xfe, !PT ;  /* 0x00000032021b7812 */ /* 0x142fe400078efe00 */
[C-C-:B------:R-:W-:Y:S02]  /*a310*/  LOP3.LUT R26, R2.reuse, 0x34, R0.reuse, 0xfe, !PT ;  /* 0x00000034021a7812 */ /* 0x140fe400078efe00 */
[C-C-:B------:R-:W-:Y:S02]  /*a320*/  LOP3.LUT R25, R2.reuse, 0x36, R0.reuse, 0xfe, !PT ;  /* 0x0000003602197812 */ /* 0x140fe400078efe00 */
[----:B------:R-:W-:-:S02]  /*a330*/  LOP3.LUT R24, R2, 0x38, R0, 0xfe, !PT ;  /* 0x0000003802187812 */ /* 0x000fc400078efe00 */
[C-C-:B------:R-:W-:Y:S02]  /*a340*/  LOP3.LUT R23, R2.reuse, 0x3a, R0.reuse, 0xfe, !PT ;  /* 0x0000003a02177812 */ /* 0x140fe400078efe00 */
[C-C-:B------:R-:W-:Y:S02]  /*a350*/  LOP3.LUT R22, R2.reuse, 0x3c, R0.reuse, 0xfe, !PT ;  /* 0x0000003c02167812 */ /* 0x140fe400078efe00 */
[----:B------:R-:W-:Y:S01]  /*a360*/  LOP3.LUT R0, R2, 0x3e, R0, 0xfe, !PT ;  /* 0x0000003e02007812 */ /* 0x000fe200078efe00 */
[C---:B--2---:R-:W-:Y:S01]  /*a370*/  IMAD R2, R6.reuse, UR4, RZ ;  /* 0x0000000406027c24 */ /* 0x044fe2000f8e02ff */
[----:B------:R-:W-:Y:S01]  /*a380*/  ULDC.64 UR4, c[0x0][0x220] ;  /* 0x0000880000047ab9 */ /* 0x000fe20000000a00 */
[----:B------:R-:W-:Y:S01]  /*a390*/  BAR.SYNC.DEFER_BLOCKING 0x0 ;  /* 0x0000000000007b1d */ /* 0x000fe20000010000 */
[----:B------:R-:W-:Y:S02]  /*a3a0*/  ISETP.GE.AND P0, PT, R6, UR6, PT ;  /* 0x0000000606007c0c */ /* 0x000fe4000bf06270 */
[----:B------:R-:W-:-:S03]  /*a3b0*/  LEA R64, P1, R2, UR4, 0x1 ;  /* 0x0000000402407c11 */ /* 0x000fc6000f8208ff */
[----:B------:R-:W-:Y:S01]  /*a3c0*/  ULDC UR4, c[0x0][0x248] ;  /* 0x0000920000047ab9 */ /* 0x000fe20000000800 */
[C---:B------:R-:W-:Y:S01]  /*a3d0*/  ISETP.LT.AND P4, PT, R5.reuse, UR7, !P0 ;  /* 0x0000000705007c0c */ /* 0x040fe2000c781270 */
[----:B------:R-:W-:Y:S01]  /*a3e0*/  IMAD R19, R5, UR4, RZ ;  /* 0x0000000405137c24 */ /* 0x000fe2000f8e02ff */
[C---:B------:R-:W-:Y:S01]  /*a3f0*/  ISETP.LT.AND P3, PT, R4.reuse, UR7, !P0 ;  /* 0x0000000704007c0c */ /* 0x040fe2000c761270 */
[----:B------:R-:W-:Y:S02]  /*a400*/  IMAD R20, R4, UR4, RZ ;  /* 0x0000000404147c24 */ /* 0x000fe4000f8e02ff */
[----:B------:R-:W1:Y:S01]  /*a410*/  LDS.128 R4, [R61] ;  /* 0x000000003d047984 */ /* 0x000e620000000c00 */
[----:B------:R-:W-:Y:S01]  /*a420*/  BAR.SYNC.DEFER_BLOCKING 0x0 ;  /* 0x0000000000007b1d */ /* 0x000fe20000010000 */
[----:B------:R-:W-:Y:S01]  /*a430*/  LEA.HI.X.SX32 R65, R2, UR5, 0x1, P1 ;  /* 0x0000000502417c11 */ /* 0x000fe200088f0eff */
[----:B---3--:R-:W-:Y:S01]  /*a440*/  IMAD R32, R3, UR4, RZ ;  /* 0x0000000403207c24 */ /* 0x008fe2000f8e02ff */
[----:B------:R-:W-:-:S02]  /*a450*/  LEA R2, P1, R19, R64, 0x1 ;  /* 0x0000004013027211 */ /* 0x000fc400078208ff */
[----:B------:R-:W-:Y:S02]  /*a460*/  ISETP.LT.AND P2, PT, R3, UR7, !P0 ;  /* 0x0000000703007c0c */ /* 0x000fe4000c741270 */
[-C--:B------:R-:W-:Y:S01]  /*a470*/  LEA R16, P5, R20, R64.reuse, 0x1 ;  /* 0x0000004014107211 */ /* 0x080fe200078a08ff */
[----:B------:R-:W-:Y:S01]  /*a480*/  STSM.16.M88.4 [R60], R48 ;  /* 0x000000303c007844 */ /* 0x000fe20000000200 */
[----:B------:R-:W-:Y:S01]  /*a490*/  BAR.SYNC.DEFER_BLOCKING 0x0 ;  /* 0x0000000000007b1d */ /* 0x000fe20000010000 */
[-C--:B------:R-:W-:Y:S01]  /*a4a0*/  LEA.HI.X.SX32 R3, R19, R65.reuse, 0x1, P1 ;  /* 0x0000004113037211 */ /* 0x080fe200008f0eff */
[C---:B------:R-:W-:Y:S01]  /*a4b0*/  IMAD R33, R17.reuse, UR4, RZ ;  /* 0x0000000411217c24 */ /* 0x040fe2000f8e02ff */
[----:B------:R-:W-:Y:S02]  /*a4c0*/  LEA R18, P6, R32, R64, 0x1 ;  /* 0x0000004020127211 */ /* 0x000fe400078c08ff */
[----:B------:R-:W-:Y:S02]  /*a4d0*/  ISETP.LT.AND P1, PT, R17, UR7, !P0 ;  /* 0x0000000711007c0c */ /* 0x000fe4000c721270 */
[----:B------:R-:W-:-:S02]  /*a4e0*/  LEA.HI.X.SX32 R17, R20, R65, 0x1, P5 ;  /* 0x0000004114117211 */ /* 0x000fc400028f0eff */
[----:B------:R-:W-:Y:S01]  /*a4f0*/  LEA.HI.X.SX32 R19, R32, R65, 0x1, P6 ;  /* 0x0000004120137211 */ /* 0x000fe200030f0eff */
[----:B------:R-:W-:Y:S01]  /*a500*/  IMAD R32, R21, UR4, RZ ;  /* 0x0000000415207c24 */ /* 0x000fe2000f8e02ff */
[----:B0-----:R0:W-:Y:S04]  /*a510*/  @P4 STG.E.U16 desc[UR14][R2.64], R12 ;  /* 0x0000000c02004986 */ /* 0x0011e8000c10150e */
[----:B------:R-:W-:Y:S01]  /*a520*/  @P3 STG.E.U16 desc[UR14][R16.64], R13 ;  /* 0x0000000d10003986 */ /* 0x000fe2000c10150e */
[----:B------:R-:W-:-:S03]  /*a530*/  LEA R20, P3, R33, R64, 0x1 ;  /* 0x0000004021147211 */ /* 0x000fc600078608ff */
[----:B------:R2:W-:Y:S01]  /*a540*/  @P2 STG.E.U16 desc[UR14][R18.64], R14 ;  /* 0x0000000e12002986 */ /* 0x0005e2000c10150e */
[----:B------:R-:W-:Y:S02]  /*a550*/  ISETP.LT.AND P2, PT, R21, UR7, !P0 ;  /* 0x0000000715007c0c */ /* 0x000fe4000c741270 */
[----:B------:R-:W-:Y:S01]  /*a560*/  LEA.HI.X.SX32 R21, R33, R65, 0x1, P3 ;  /* 0x0000004121157211 */ /* 0x000fe200018f0eff */
[----:B------:R-:W3:Y:S01]  /*a570*/  LDS.128 R60, [R61] ;  /* 0x000000003d3c7984 */ /* 0x000ee20000000c00 */
[C---:B------:R-:W-:Y:S01]  /*a580*/  ISETP.LT.AND P4, PT, R59.reuse, UR7, !P0 ;  /* 0x000000073b007c0c */ /* 0x040fe2000c781270 */
[----:B------:R-:W-:Y:S01]  /*a590*/  IMAD R59, R59, UR4, RZ ;  /* 0x000000043b3b7c24 */ /* 0x000fe2000f8e02ff */
[C---:B------:R-:W-:Y:S01]  /*a5a0*/  ISETP.LT.AND P3, PT, R58.reuse, UR7, !P0 ;  /* 0x000000073a007c0c */ /* 0x040fe2000c761270 */
[----:B------:R5:W-:Y:S01]  /*a5b0*/  @P1 STG.E.U16 desc[UR14][R20.64], R15 ;  /* 0x0000000f14001986 */ /* 0x000be2000c10150e */
[----:B------:R-:W-:Y:S01]  /*a5c0*/  IMAD R58, R58, UR4, RZ ;  /* 0x000000043a3a7c24 */ /* 0x000fe2000f8e02ff */
[----:B0-----:R-:W-:-:S02]  /*a5d0*/  LEA R2, P1, R32, R64, 0x1 ;  /* 0x0000004020027211 */ /* 0x001fc400078208ff */
[----:B--2---:R-:W-:Y:S02]  /*a5e0*/  PRMT R19, R12, 0x7632, R19 ;  /* 0x000076320c137816 */ /* 0x004fe40000000013 */
[-C--:B------:R-:W-:Y:S02]  /*a5f0*/  LEA R12, P5, R59, R64.reuse, 0x1 ;  /* 0x000000403b0c7211 */ /* 0x080fe400078a08ff */
[-C--:B------:R-:W-:Y:S02]  /*a600*/  LEA.HI.X.SX32 R3, R32, R65.reuse, 0x1, P1 ;  /* 0x0000004120037211 */ /* 0x080fe400008f0eff */
[----:B------:R-:W-:Y:S02]  /*a610*/  PRMT R14, R13, 0x7632, R14 ;  /* 0x000076320d0e7816 */ /* 0x000fe4000000000e */
[----:B------:R-:W-:Y:S02]  /*a620*/  LEA R16, P6, R58, R64, 0x1 ;  /* 0x000000403a107211 */ /* 0x000fe400078c08ff */
[----:B------:R-:W-:Y:S01]  /*a630*/  LEA.HI.X.SX32 R13, R59, R65, 0x1, P5 ;  /* 0x000000413b0d7211 */ /* 0x000fe200028f0eff */
[----:B------:R0:W-:Y:S01]  /*a640*/  @P2 STG.E.U16 desc[UR14][R2.64], R19 ;  /* 0x0000001302002986 */ /* 0x0001e2000c10150e */
[----:B-----5:R-:W-:-:S02]  /*a650*/  PRMT R21, R14, 0x7632, R21 ;  /* 0x000076320e157816 */ /* 0x020fc40000000015 */
[----:B------:R-:W-:Y:S01]  /*a660*/  LEA.HI.X.SX32 R17, R58, R65, 0x1, P6 ;  /* 0x000000413a117211 */ /* 0x000fe200030f0eff */
[----:B------:R2:W-:Y:S01]  /*a670*/  @P4 STG.E.U16 desc[UR14][R12.64], R14 ;  /* 0x0000000e0c004986 */ /* 0x0005e2000c10150e */
[C---:B------:R-:W-:Y:S01]  /*a680*/  ISETP.LT.AND P2, PT, R57.reuse, UR7, !P0 ;  /* 0x0000000739007c0c */ /* 0x040fe2000c741270 */
[----:B------:R-:W-:Y:S01]  /*a690*/  IMAD R57, R57, UR4, RZ ;  /* 0x0000000439397c24 */ /* 0x000fe2000f8e02ff */
[C---:B------:R-:W-:Y:S01]  /*a6a0*/  ISETP.LT.AND P4, PT, R56.reuse, UR7, !P0 ;  /* 0x0000000738007c0c */ /* 0x040fe2000c781270 */
[----:B------:R-:W-:Y:S01]  /*a6b0*/  IMAD R56, R56, UR4, RZ ;  /* 0x0000000438387c24 */ /* 0x000fe2000f8e02ff */
[----:B------:R-:W-:Y:S01]  /*a6c0*/  @P3 STG.E.U16 desc[UR14][R16.64], R21 ;  /* 0x0000001510003986 */ /* 0x000fe2000c10150e */
[C---:B------:R-:W-:Y:S01]  /*a6d0*/  ISETP.LT.AND P3, PT, R55.reuse, UR7, !P0 ;  /* 0x0000000737007c0c */ /* 0x040fe2000c761270 */
[----:B------:R-:W-:Y:S01]  /*a6e0*/  IMAD R55, R55, UR4, RZ ;  /* 0x0000000437377c24 */ /* 0x000fe2000f8e02ff */
[-C--:B------:R-:W-:Y:S02]  /*a6f0*/  LEA R18, P6, R57, R64.reuse, 0x1 ;  /* 0x0000004039127211 */ /* 0x080fe400078c08ff */
[C---:B------:R-:W-:Y:S01]  /*a700*/  ISETP.LT.AND P1, PT, R54.reuse, UR7, !P0 ;  /* 0x0000000736007c0c */ /* 0x040fe2000c721270 */
[----:B------:R-:W-:Y:S01]  /*a710*/  IMAD R54, R54, UR4, RZ ;  /* 0x0000000436367c24 */ /* 0x000fe2000f8e02ff */
[----:B0-----:R-:W-:-:S02]  /*a720*/  LEA R2, P5, R56, R64, 0x1 ;  /* 0x0000004038027211 */ /* 0x001fc400078a08ff */
[-C--:B------:R-:W-:Y:S02]  /*a730*/  LEA.HI.X.SX32 R19, R57, R65.reuse, 0x1, P6 ;  /* 0x0000004139137211 */ /* 0x080fe400030f0eff */
[----:B------:R-:W-:Y:S02]  /*a740*/  PRMT R15, R15, 0x7632, R15 ;  /* 0x000076320f0f7816 */ /* 0x000fe4000000000f */
[CC--:B--2---:R-:W-:Y:S02]  /*a750*/  LEA R12, P6, R55.reuse, R64.reuse, 0x1 ;  /* 0x00000040370c7211 */ /* 0x0c4fe400078c08ff */
[-C--:B------:R-:W-:Y:S02]  /*a760*/  LEA.HI.X.SX32 R3, R56, R65.reuse, 0x1, P5 ;  /* 0x0000004138037211 */ /* 0x080fe400028f0eff */
[----:B------:R-:W-:Y:S01]  /*a770*/  LEA R14, P5, R54, R64, 0x1 ;  /* 0x00000040360e7211 */ /* 0x000fe200078a08ff */
[----:B------:R0:W-:Y:S01]  /*a780*/  @P2 STG.E.U16 desc[UR14][R18.64], R15 ;  /* 0x0000000f12002986 */ /* 0x0001e2000c10150e */
[----:B------:R-:W-:-:S02]  /*a790*/  LEA.HI.X.SX32 R13, R55, R65, 0x1, P6 ;  /* 0x00000041370d7211 */ /* 0x000fc400030f0eff */
[C---:B------:R-:W-:Y:S01]  /*a7a0*/  ISETP.LT.AND P2, PT, R53.reuse, UR7, !P0 ;  /* 0x0000000735007c0c */ /* 0x040fe2000c741270 */
[----:B------:R-:W-:Y:S01]  /*a7b0*/  IMAD R53, R53, UR4, RZ ;  /* 0x0000000435357c24 */ /* 0x000fe2000f8e02ff */
[----:B----4-:R2:W-:Y:S01]  /*a7c0*/  @P4 STG.E.U16 desc[UR14][R2.64], R8 ;  /* 0x0000000802004986 */ /* 0x0105e2000c10150e */
[----:B0-----:R-:W-:-:S03]  /*a7d0*/  LEA.HI.X.SX32 R15, R54, R65, 0x1, P5 ;  /* 0x00000041360f7211 */ /* 0x001fc600028f0eff */
[----:B------:R0:W-:Y:S01]  /*a7e0*/  @P3 STG.E.U16 desc[UR14][R12.64], R9 ;  /* 0x000000090c003986 */ /* 0x0001e2000c10150e */
[C---:B------:R-:W-:Y:S01]  /*a7f0*/  ISETP.LT.AND P5, PT, R52.reuse, UR7, !P0 ;  /* 0x0000000734007c0c */ /* 0x040fe2000c7a1270 */
[----:B------:R-:W-:Y:S02]  /*a800*/  IMAD R52, R52, UR4, RZ ;  /* 0x0000000434347c24 */ /* 0x000fe4000f8e02ff */
[----:B------:R4:W-:Y:S01]  /*a810*/  @P1 STG.E.U16 desc[UR14][R14.64], R10 ;  /* 0x0000000a0e001986 */ /* 0x0009e2000c10150e */
[C---:B------:R-:W-:Y:S01]  /*a820*/  ISETP.LT.AND P1, PT, R47.reuse, UR7, !P0 ;  /* 0x000000072f007c0c */ /* 0x040fe2000c721270 */
[----:B------:R-:W-:Y:S01]  /*a830*/  IMAD R47, R47, UR4, RZ ;  /* 0x000000042f2f7c24 */ /* 0x000fe2000f8e02ff */
[CC--:B------:R-:W-:Y:S02]  /*a840*/  LEA R16, P3, R53.reuse, R64.reuse, 0x1 ;  /* 0x0000004035107211 */ /* 0x0c0fe400078608ff */
[----:B--2---:R-:W-:Y:S02]  /*a850*/  LEA R2, P4, R52, R64, 0x1 ;  /* 0x0000004034027211 */ /* 0x004fe400078808ff */
[----:B------:R-:W-:-:S02]  /*a860*/  LEA.HI.X.SX32 R17, R53, R65, 0x1, P3 ;  /* 0x0000004135117211 */ /* 0x000fc400018f0eff */
[----:B0-----:R-:W-:Y:S02]  /*a870*/  PRMT R13, R8, 0x7632, R13 ;  /* 0x00007632080d7816 */ /* 0x001fe4000000000d */
[----:B------:R-:W-:Y:S02]  /*a880*/  LEA R8, P3, R47, R64, 0x1 ;  /* 0x000000402f087211 */ /* 0x000fe400078608ff */
[-C--:B------:R-:W-:Y:S02]  /*a890*/  LEA.HI.X.SX32 R3, R52, R65.reuse, 0x1, P4 ;  /* 0x0000004134037211 */ /* 0x080fe400020f0eff */
[----:B----4-:R-:W-:Y:S02]  /*a8a0*/  PRMT R15, R9, 0x7632, R15 ;  /* 0x00007632090f7816 */ /* 0x010fe4000000000f */
[C---:B------:R-:W-:Y:S01]  /*a8b0*/  ISETP.LT.AND P4, PT, R46.reuse, UR7, !P0 ;  /* 0x000000072e007c0c */ /* 0x040fe2000c781270 */
[----:B------:R-:W-:Y:S01]  /*a8c0*/  IMAD R46, R46, UR4, RZ ;  /* 0x000000042e2e7c24 */ /* 0x000fe2000f8e02ff */
[----:B------:R-:W-:-:S02]  /*a8d0*/  LEA.HI.X.SX32 R9, R47, R65, 0x1, P3 ;  /* 0x000000412f097211 */ /* 0x000fc400018f0eff */
[C---:B------:R-:W-:Y:S01]  /*a8e0*/  ISETP.LT.AND P3, PT, R45.reuse, UR7, !P0 ;  /* 0x000000072d007c0c */ /* 0x040fe2000c761270 */
[----:B------:R-:W-:Y:S01]  /*a8f0*/  IMAD R45, R45, UR4, RZ ;  /* 0x000000042d2d7c24 */ /* 0x000fe2000f8e02ff */
[----:B------:R0:W-:Y:S01]  /*a900*/  @P2 STG.E.U16 desc[UR14][R16.64], R11 ;  /* 0x0000000b10002986 */ /* 0x0001e2000c10150e */
[-C--:B------:R-:W-:Y:S02]  /*a910*/  LEA R12, P2, R46, R64.reuse, 0x1 ;  /* 0x000000402e0c7211 */ /* 0x080fe400078408ff */
[----:B------:R-:W-:Y:S01]  /*a920*/  PRMT R18, R10, 0x7632, R18 ;  /* 0x000076320a127816 */ /* 0x000fe20000000012 */
[----:B------:R2:W-:Y:S01]  /*a930*/  @P5 STG.E.U16 desc[UR14][R2.64], R13 ;  /* 0x0000000d02005986 */ /* 0x0005e2000c10150e */
[----:B------:R-:W-:-:S03]  /*a940*/  LEA R10, P5, R45, R64, 0x1 ;  /* 0x000000402d0a7211 */ /* 0x000fc600078a08ff */
[----:B------:R4:W-:Y:S01]  /*a950*/  @P1 STG.E.U16 desc[UR14][R8.64], R15 ;  /* 0x0000000f08001986 */ /* 0x0009e2000c10150e */
[C---:B------:R-:W-:Y:S01]  /*a960*/  ISETP.LT.AND P1, PT, R44.reuse, UR7, !P0 ;  /* 0x000000072c007c0c */ /* 0x040fe2000c721270 */
[----:B------:R-:W-:Y:S01]  /*a970*/  IMAD R44, R44, UR4, RZ ;  /* 0x000000042c2c7c24 */ /* 0x000fe2000f8e02ff */
[----:B------:R-:W-:Y:S02]  /*a980*/  PRMT R19, R11, 0x7632, R19 ;  /* 0x000076320b137816 */ /* 0x000fe40000000013 */
[-C--:B0-----:R-:W-:Y:S02]  /*a990*/  LEA.HI.X.SX32 R11, R45, R65.reuse, 0x1, P5 ;  /* 0x000000412d0b7211 */ /* 0x081fe400028f0eff */
[-C--:B--2---:R-:W-:Y:S02]  /*a9a0*/  LEA.HI.X.SX32 R13, R46, R65.reuse, 0x1, P2 ;  /* 0x000000412e0d7211 */ /* 0x084fe400010f0eff */
[C---:B------:R-:W-:Y:S01]  /*a9b0*/  ISETP.LT.AND P2, PT, R39.reuse, UR7, !P0 ;  /* 0x0000000727007c0c */ /* 0x040fe2000c741270 */
[----:B------:R-:W-:Y:S01]  /*a9c0*/  IMAD R39, R39, UR4, RZ ;  /* 0x0000000427277c24 */ /* 0x000fe2000f8e02ff */
[-C--:B------:R-:W-:Y:S01]  /*a9d0*/  LEA R2, P6, R44, R64.reuse, 0x1 ;  /* 0x000000402c027211 */ /* 0x080fe200078c08ff */
[----:B------:R-:W-:Y:S03]  /*a9e0*/  @P4 STG.E.U16 desc[UR14][R12.64], R18 ;  /* 0x000000120c004986 */ /* 0x000fe6000c10150e */
[----:B----4-:R-:W-:Y:S01]  /*a9f0*/  LEA R8, P4, R39, R64, 0x1 ;  /* 0x0000004027087211 */ /* 0x010fe200078808ff */
[----:B------:R-:W-:Y:S01]  /*aa00*/  @P3 STG.E.U16 desc[UR14][R10.64], R19 ;  /* 0x000000130a003986 */ /* 0x000fe2000c10150e */
[C---:B------:R-:W-:Y:S01]  /*aa10*/  ISETP.LT.AND P3, PT, R38.reuse, UR7, !P0 ;  /* 0x0000000726007c0c */ /* 0x040fe2000c761270 */
[----:B------:R-:W-:Y:S01]  /*aa20*/  IMAD R38, R38, UR4, RZ ;  /* 0x0000000426267c24 */ /* 0x000fe2000f8e02ff */
[----:B------:R-:W-:-:S02]  /*aa30*/  LEA.HI.X.SX32 R3, R44, R65, 0x1, P6 ;  /* 0x000000412c037211 */ /* 0x000fc400030f0eff */
[----:B------:R-:W-:Y:S02]  /*aa40*/  LEA.HI.X.SX32 R9, R39, R65, 0x1, P4 ;  /* 0x0000004127097211 */ /* 0x000fe400020f0eff */
[----:B------:R-:W-:Y:S01]  /*aa50*/  LEA R14, P4, R38, R64, 0x1 ;  /* 0x00000040260e7211 */ /* 0x000fe200078808ff */
[----:B-1----:R0:W-:Y:S01]  /*aa60*/  @P1 STG.E.U16 desc[UR14][R2.64], R4 ;  /* 0x0000000402001986 */ /* 0x0021e2000c10150e */
[----:B------:R-:W-:-:S03]  /*aa70*/  ISETP.LT.AND P1, PT, R36, UR7, !P0 ;  /* 0x0000000724007c0c */ /* 0x000fc6000c721270 */
[----:B------:R1:W-:Y:S01]  /*aa80*/  @P2 STG.E.U16 desc[UR14][R8.64], R5 ;  /* 0x0000000508002986 */ /* 0x0003e2000c10150e */
[C---:B------:R-:W-:Y:S01]  /*aa90*/  ISETP.LT.AND P2, PT, R37.reuse, UR7, !P0 ;  /* 0x0000000725007c0c */ /* 0x040fe2000c741270 */
[----:B------:R-:W-:Y:S01]  /*aaa0*/  IMAD R37, R37, UR4, RZ ;  /* 0x0000000425257c24 */ /* 0x000fe2000f8e02ff */
[-C--:B------:R-:W-:Y:S01]  /*aab0*/  LEA.HI.X.SX32 R15, R38, R65.reuse, 0x1, P4 ;  /* 0x00000041260f7211 */ /* 0x080fe200020f0eff */
[----:B------:R-:W-:Y:S01]  /*aac0*/  IMAD R36, R36, UR4, RZ ;  /* 0x0000000424247c24 */ /* 0x000fe2000f8e02ff */
[C---:B------:R-:W-:Y:S01]  /*aad0*/  ISETP.LT.AND P4, PT, R31.reuse, UR7, !P0 ;  /* 0x000000071f007c0c */ /* 0x040fe2000c781270 */
[----:B------:R-:W-:Y:S01]  /*aae0*/  IMAD R31, R31, UR4, RZ ;  /* 0x000000041f1f7c24 */ /* 0x000fe2000f8e02ff */
[CC--:B0-----:R-:W-:Y:S01]  /*aaf0*/  LEA R2, P5, R37.reuse, R64.reuse, 0x1 ;  /* 0x0000004025027211 */ /* 0x0c1fe200078a08ff */
[----:B------:R-:W-:Y:S01]  /*ab00*/  @P3 STG.E.U16 desc[UR14][R14.64], R6 ;  /* 0x000000060e003986 */ /* 0x000fe2000c10150e */
[----:B-1----:R-:W-:Y:S02]  /*ab10*/  LEA R8, P3, R36, R64, 0x1 ;  /* 0x0000004024087211 */ /* 0x002fe400078608ff */
[----:B------:R-:W-:-:S02]  /*ab20*/  LEA.HI.X.SX32 R3, R37, R65, 0x1, P5 ;  /* 0x0000004125037211 */ /* 0x000fc400028f0eff */
[----:B------:R-:W-:Y:S02]  /*ab30*/  PRMT R5, R4, 0x7632, R5 ;  /* 0x0000763204057816 */ /* 0x000fe40000000005 */
[-C--:B------:R-:W-:Y:S02]  /*ab40*/  LEA.HI.X.SX32 R9, R36, R65.reuse, 0x1, P3 ;  /* 0x0000004124097211 */ /* 0x080fe400018f0eff */
[-C--:B------:R-:W-:Y:S01]  /*ab50*/  LEA R10, P6, R31, R64.reuse, 0x1 ;  /* 0x000000401f0a7211 */ /* 0x080fe200078c08ff */
[----:B------:R0:W-:Y:S01]  /*ab60*/  @P2 STG.E.U16 desc[UR14][R2.64], R7 ;  /* 0x0000000702002986 */ /* 0x0001e2000c10150e */
[----:B------:R-:W-:Y:S02]  /*ab70*/  PRMT R12, R5, 0x7632, R12 ;  /* 0x00007632050c7816 */ /* 0x000fe4000000000c */
[----:B------:R-:W-:Y:S01]  /*ab80*/  LEA.HI.X.SX32 R11, R31, R65, 0x1, P6 ;  /* 0x000000411f0b7211 */ /* 0x000fe200030f0eff */
[----:B------:R1:W-:Y:S01]  /*ab90*/  @P1 STG.E.U16 desc[UR14][R8.64], R5 ;  /* 0x0000000508001986 */ /* 0x0003e2000c10150e */
[C---:B------:R-:W-:Y:S01]  /*aba0*/  ISETP.LT.AND P1, PT, R30.reuse, UR7, !P0 ;  /* 0x000000071e007c0c */ /* 0x040fe2000c721270 */
[----:B------:R-:W-:Y:S01]  /*abb0*/  IMAD R30, R30, UR4, RZ ;  /* 0x000000041e1e7c24 */ /* 0x000fe2000f8e02ff */
[C---:B------:R-:W-:Y:S01]  /*abc0*/  ISETP.LT.AND P3, PT, R29.reuse, UR7, !P0 ;  /* 0x000000071d007c0c */ /* 0x040fe2000c761270 */
[----:B------:R-:W-:Y:S01]  /*abd0*/  IMAD R29, R29, UR4, RZ ;  /* 0x000000041d1d7c24 */ /* 0x000fe2000f8e02ff */
[----:B------:R2:W-:Y:S01]  /*abe0*/  @P4 STG.E.U16 desc[UR14][R10.64], R12 ;  /* 0x0000000c0a004986 */ /* 0x0005e2000c10150e */
[C---:B------:R-:W-:Y:S01]  /*abf0*/  ISETP.LT.AND P2, PT, R28.reuse, UR7, !P0 ;  /* 0x000000071c007c0c */ /* 0x040fe2000c741270 */
[----:B------:R-:W-:Y:S01]  /*ac00*/  IMAD R28, R28, UR4, RZ ;  /* 0x000000041c1c7c24 */ /* 0x000fe2000f8e02ff */
[----:B------:R-:W-:-:S02]  /*ac10*/  LEA R4, P6, R30, R64, 0x1 ;  /* 0x000000401e047211 */ /* 0x000fc400078c08ff */
[C---:B------:R-:W-:Y:S01]  /*ac20*/  ISETP.LT.AND P4, PT, R27.reuse, UR7, !P0 ;  /* 0x000000071b007c0c */ /* 0x040fe2000c781270 */
[----:B------:R-:W-:Y:S01]  /*ac30*/  IMAD R27, R27, UR4, RZ ;  /* 0x000000041b1b7c24 */ /* 0x000fe2000f8e02ff */
[CC--:B0-----:R-:W-:Y:S02]  /*ac40*/  LEA R2, P5, R29.reuse, R64.reuse, 0x1 ;  /* 0x000000401d027211 */ /* 0x0c1fe400078a08ff */
[----:B-1----:R-:W-:Y:S02]  /*ac50*/  PRMT R9, R6, 0x7632, R9 ;  /* 0x0000763206097816 */ /* 0x002fe40000000009 */
[-C--:B------:R-:W-:Y:S02]  /*ac60*/  LEA.HI.X.SX32 R5, R30, R65.reuse, 0x1, P6 ;  /* 0x000000411e057211 */ /* 0x080fe400030f0eff */
[----:B------:R-:W-:Y:S02]  /*ac70*/  LEA R6, P6, R28, R64, 0x1 ;  /* 0x000000401c067211 */ /* 0x000fe400078c08ff */
[----:B------:R-:W-:-:S02]  /*ac80*/  LEA.HI.X.SX32 R3, R29, R65, 0x1, P5 ;  /* 0x000000411d037211 */ /* 0x000fc400028f0eff */
[----:B------:R-:W-:Y:S01]  /*ac90*/  LEA R8, P5, R27, R64, 0x1 ;  /* 0x000000401b087211 */ /* 0x000fe200078a08ff */
[----:B------:R0:W-:Y:S01]  /*aca0*/  @P1 STG.E.U16 desc[UR14][R4.64], R9 ;  /* 0x0000000904001986 */ /* 0x0001e2000c10150e */
[----:B--2---:R-:W-:Y:S02]  /*acb0*/  PRMT R10, R7, 0x7632, R10 ;  /* 0x00007632070a7816 */ /* 0x004fe4000000000a */
[----:B------:R-:W-:-:S03]  /*acc0*/  LEA.HI.X.SX32 R7, R28, R65, 0x1, P6 ;  /* 0x000000411c077211 */ /* 0x000fc600030f0eff */
[----:B------:R1:W-:Y:S01]  /*acd0*/  @P3 STG.E.U16 desc[UR14][R2.64], R10 ;  /* 0x0000000a02003986 */ /* 0x0003e2000c10150e */
[----:B0-----:R-:W-:-:S03]  /*ace0*/  LEA.HI.X.SX32 R9, R27, R65, 0x1, P5 ;  /* 0x000000411b097211 */ /* 0x001fc600028f0eff */
[----:B---3--:R0:W-:Y:S01]  /*acf0*/  @P2 STG.E.U16 desc[UR14][R6.64], R60 ;  /* 0x0000003c06002986 */ /* 0x0081e2000c10150e */
[C---:B------:R-:W-:Y:S01]  /*ad00*/  ISETP.LT.AND P5, PT, R26.reuse, UR7, !P0 ;  /* 0x000000071a007c0c */ /* 0x040fe2000c7a1270 */
[----:B------:R-:W-:Y:S02]  /*ad10*/  IMAD R26, R26, UR4, RZ ;  /* 0x000000041a1a7c24 */ /* 0x000fe4000f8e02ff */
[----:B------:R2:W-:Y:S01]  /*ad20*/  @P4 STG.E.U16 desc[UR14][R8.64], R61 ;  /* 0x0000003d08004986 */ /* 0x0005e2000c10150e */
[C---:B------:R-:W-:Y:S01]  /*ad30*/  ISETP.LT.AND P4, PT, R25.reuse, UR7, !P0 ;  /* 0x0000000719007c0c */ /* 0x040fe2000c781270 */
[----:B------:R-:W-:Y:S01]  /*ad40*/  IMAD R25, R25, UR4, RZ ;  /* 0x0000000419197c24 */ /* 0x000fe2000f8e02ff */
[C---:B------:R-:W-:Y:S01]  /*ad50*/  ISETP.LT.AND P3, PT, R24.reuse, UR7, !P0 ;  /* 0x0000000718007c0c */ /* 0x040fe2000c761270 */
[----:B------:R-:W-:Y:S01]  /*ad60*/  IMAD R24, R24, UR4, RZ ;  /* 0x0000000418187c24 */ /* 0x000fe2000f8e02ff */
[-C--:B-1----:R-:W-:Y:S01]  /*ad70*/  LEA R2, P6, R26, R64.reuse, 0x1 ;  /* 0x000000401a027211 */ /* 0x082fe200078c08ff */
[----:B------:R-:W-:Y:S01]  /*ad80*/  IMAD R11, R23, UR4, RZ ;  /* 0x00000004170b7c24 */ /* 0x000fe2000f8e02ff */
[----:B------:R-:W-:Y:S01]  /*ad90*/  LEA R4, P1, R25, R64, 0x1 ;  /* 0x0000004019047211 */ /* 0x000fe200078208ff */
[----:B------:R-:W-:Y:S01]  /*ada0*/  IMAD R13, R22, UR4, RZ ;  /* 0x00000004160d7c24 */ /* 0x000fe2000f8e02ff */
[----:B------:R-:W-:-:S02]  /*adb0*/  LEA.HI.X.SX32 R3, R26, R65, 0x1, P6 ;  /* 0x000000411a037211 */ /* 0x000fc400030f0eff */
[CC--:B0-----:R-:W-:Y:S02]  /*adc0*/  LEA R6, P2, R24.reuse, R64.reuse, 0x1 ;  /* 0x0000004018067211 */ /* 0x0c1fe400078408ff */
[-C--:B--2---:R-:W-:Y:S02]  /*add0*/  LEA R8, P6, R11, R64.reuse, 0x1 ;  /* 0x000000400b087211 */ /* 0x084fe400078c08ff */
[-C--:B------:R-:W-:Y:S02]  /*ade0*/  LEA.HI.X.SX32 R5, R25, R65.reuse, 0x1, P1 ;  /* 0x0000004119057211 */ /* 0x080fe400008f0eff */
[----:B------:R-:W-:Y:S02]  /*adf0*/  LEA R10, P1, R13, R64, 0x1 ;  /* 0x000000400d0a7211 */ /* 0x000fe400078208ff */
[-C--:B------:R-:W-:Y:S02]  /*ae00*/  LEA.HI.X.SX32 R7, R24, R65.reuse, 0x1, P2 ;  /* 0x0000004118077211 */ /* 0x080fe400010f0eff */
[----:B------:R-:W-:-:S02]  /*ae10*/  LEA.HI.X.SX32 R9, R11, R65, 0x1, P6 ;  /* 0x000000410b097211 */ /* 0x000fc400030f0eff */
[----:B------:R-:W-:Y:S02]  /*ae20*/  ISETP.LT.AND P2, PT, R23, UR7, !P0 ;  /* 0x0000000717007c0c */ /* 0x000fe4000c741270 */
[----:B------:R-:W-:Y:S02]  /*ae30*/  LEA.HI.X.SX32 R11, R13, R65, 0x1, P1 ;  /* 0x000000410d0b7211 */ /* 0x000fe400008f0eff */
[----:B------:R-:W-:Y:S02]  /*ae40*/  ISETP.LT.AND P1, PT, R22, UR7, !P0 ;  /* 0x0000000716007c0c */ /* 0x000fe4000c721270 */
[C---:B------:R-:W-:Y:S01]  /*ae50*/  ISETP.LT.AND P0, PT, R0.reuse, UR7, !P0 ;  /* 0x0000000700007c0c */ /* 0x040fe2000c701270 */
[----:B------:R0:W-:Y:S01]  /*ae60*/  @P5 STG.E.U16 desc[UR14][R2.64], R62 ;  /* 0x0000003e02005986 */ /* 0x0001e2000c10150e */
[----:B------:R-:W-:Y:S01]  /*ae70*/  IMAD R14, R0, UR4, RZ ;  /* 0x00000004000e7c24 */ /* 0x000fe2000f8e02ff */
[----:B------:R-:W-:Y:S02]  /*ae80*/  PRMT R61, R61, 0x7632, R61 ;  /* 0x000076323d3d7816 */ /* 0x000fe4000000003d */
[----:B------:R1:W-:Y:S02]  /*ae90*/  @P4 STG.E.U16 desc[UR14][R4.64], R63 ;  /* 0x0000003f04004986 */ /* 0x0003e4000c10150e */
[----:B------:R-:W-:-:S02]  /*aea0*/  LEA R12, P6, R14, R64, 0x1 ;  /* 0x000000400e0c7211 */ /* 0x000fc400078c08ff */
[----:B0-----:R-:W-:Y:S02]  /*aeb0*/  PRMT R3, R60, 0x7632, R3 ;  /* 0x000076323c037816 */ /* 0x001fe40000000003 */
[----:B-1----:R-:W-:-:S03]  /*aec0*/  PRMT R5, R62, 0x7632, R5 ;  /* 0x000076323e057816 */ /* 0x002fc60000000005 */
[----:B------:R0:W-:Y:S04]  /*aed0*/  @P3 STG.E.U16 desc[UR14][R6.64], R3 ;  /* 0x0000000306003986 */ /* 0x0001e8000c10150e */
[----:B------:R0:W-:Y:S01]  /*aee0*/  @P2 STG.E.U16 desc[UR14][R8.64], R61 ;  /* 0x0000003d08002986 */ /* 0x0001e2000c10150e */
[----:B------:R-:W-:-:S03]  /*aef0*/  LEA.HI.X.SX32 R13, R14, R65, 0x1, P6 ;  /* 0x000000410e0d7211 */ /* 0x000fc600030f0eff */
[----:B------:R0:W-:Y:S01]  /*af00*/  @P1 STG.E.U16 desc[UR14][R10.64], R5 ;  /* 0x000000050a001986 */ /* 0x0001e2000c10150e */
[----:B------:R-:W-:Y:S05]  /*af10*/  @!P0 EXIT ;  /* 0x000000000000894d */ /* 0x000fea0003800000 */
[----:B0-----:R-:W-:-:S05]  /*af20*/  PRMT R6, R63, 0x7632, R6 ;  /* 0x000076323f067816 */ /* 0x001fca0000000006 */
[----:B------:R-:W-:Y:S01]  /*af30*/  STG.E.U16 desc[UR14][R12.64], R6 ;  /* 0x000000060c007986 */ /* 0x000fe2000c10150e */
[----:B------:R-:W-:Y:S05]  /*af40*/  EXIT ;  /* 0x000000000000794d */ /* 0x000fea0003800000 */
.L_x_2:
[----:B------:R-:W-:-:S00]  /*af50*/  BRA `(.L_x_2) ;  /* 0xfffffffc00fc7947 */ /* 0x000fc0000383ffff */
[----:B------:R-:W-:-:S00]  /*af60*/  NOP ;  /* 0x0000000000007918 */ /* 0x000fc00000000000 */
        /* <DEDUP_REMOVED lines=9> */
.L_x_3:


//--------------------- .nv.shared.matmul_kernel  --------------------------
	.section	.nv.shared.matmul_kernel,"aw",@nobits
	.sectionflags	@""
	.align	16
	.zero		1024


//--------------------- .nv.shared.reserved.0     --------------------------
	.section	.nv.shared.reserved.0,"aw",@nobits
	.weak		__nv_reservedSMEM_offset_0_alias
	.size		__nv_reservedSMEM_offset_0_alias, 0, 0
	.other		__nv_reservedSMEM_offset_0_alias,@"STO_CUDA_RESERVED_SHARED STV_DEFAULT"
__nv_reservedSMEM_offset_0_alias:
	.zero		0


//--------------------- .nv.constant0.matmul_kernel --------------------------
	.section	.nv.constant0.matmul_kernel,"a",@progbits
	.sectionflags	@""
	.align	4
.nv.constant0.matmul_kernel:
	.zero		608


//--------------------- SYMBOLS --------------------------

	.type		.nv.reservedSmem.offset0,@object
	.size		.nv.reservedSmem.offset0,0x4
